	.target	sm_90a

	.elftype	@"ET_EXEC"


//--------------------- .note.nv.tkinfo           --------------------------
	.section	.note.nv.tkinfo,"",@"SHT_NOTE"
	.sectionflags	@"SHF_NOTE_NV_TKINFO"
	.tkinfo
        /*0018*/ 	.word	0x00000002
        /*0030*/ 	.string	""
        /*0030*/ 	.string	"ptxas"
        /*0030*/ 	.string	"Cuda compilation tools, release 13.0, V13.0.88"
        /*0030*/ 	.string	"Build cuda_13.0.r13.0/compiler.36424714_0"
        /*0030*/ 	.string	"-v  -suppress-debug-info  -lineinfo  -arch sm_90a "



//--------------------- .note.nv.cuinfo           --------------------------
	.section	.note.nv.cuinfo,"",@"SHT_NOTE"
	.sectionflags	@"SHF_NOTE_NV_CUINFO"
        /*0018*/ 	.short	0x0002
        /*001a*/ 	.short	0x005a
        /*001c*/ 	.short	0x0082
	.zero		2


//--------------------- .nv.info                  --------------------------
	.section	.nv.info,"",@"SHT_CUDA_INFO"
	.align	4


	//----- nvinfo : EIATTR_REGCOUNT
	.align		4
        /*0000*/ 	.byte	0x04, 0x2f
        /*0002*/ 	.short	(.L_1 - .L_0)
	.align		4
.L_0:
        /*0004*/ 	.word	index@(gluon_wgmma)
        /*0008*/ 	.word	0x0000005a


	//----- nvinfo : EIATTR_FRAME_SIZE
	.align		4
.L_1:
        /*000c*/ 	.byte	0x04, 0x11
        /*000e*/ 	.short	(.L_3 - .L_2)
	.align		4
.L_2:
        /*0010*/ 	.word	index@(gluon_wgmma)
        /*0014*/ 	.word	0x00000000


	//----- nvinfo : EIATTR_MIN_STACK_SIZE
	.align		4
.L_3:
        /*0018*/ 	.byte	0x04, 0x12
        /*001a*/ 	.short	(.L_5 - .L_4)
	.align		4
.L_4:
        /*001c*/ 	.word	index@(gluon_wgmma)
        /*0020*/ 	.word	0x00000000
.L_5:


//--------------------- .nv.compat                --------------------------
	.section	.nv.compat,"",@"SHT_CUDA_COMPAT_INFO"
	.align	4
        /*0000*/ 	.byte	0x02, 0x09, 0x01, 0x00, 0x02, 0x02, 0x04, 0x00, 0x02, 0x05, 0x05, 0x00, 0x03, 0x07, 0x01, 0x01
        /*0010*/ 	.byte	0x02, 0x03, 0x03, 0x00, 0x02, 0x06, 0x01, 0x00, 0x04, 0x0b, 0x08, 0x00, 0x00, 0x00, 0x00, 0x00
        /*0020*/ 	.byte	0x00, 0x00, 0x00, 0x00


//--------------------- .nv.info.gluon_wgmma      --------------------------
	.section	.nv.info.gluon_wgmma,"",@"SHT_CUDA_INFO"
	.sectionflags	@""
	.align	4


	//----- nvinfo : EIATTR_CUDA_API_VERSION
	.align		4
        /*0000*/ 	.byte	0x04, 0x37
        /*0002*/ 	.short	(.L_7 - .L_6)
.L_6:
        /*0004*/ 	.word	0x00000082


	//----- nvinfo : EIATTR_KPARAM_INFO
	.align		4
.L_7:
        /*0008*/ 	.byte	0x04, 0x17
        /*000a*/ 	.short	(.L_9 - .L_8)
.L_8:
        /*000c*/ 	.word	0x00000000
        /*0010*/ 	.short	0x000a
        /*0012*/ 	.short	0x0048
        /*0014*/ 	.byte	0x00, 0xf4, 0x21, 0x00


	//----- nvinfo : EIATTR_KPARAM_INFO
	.align		4
.L_9:
        /*0018*/ 	.byte	0x04, 0x17
        /*001a*/ 	.short	(.L_11 - .L_10)
.L_10:
        /*001c*/ 	.word	0x00000000
        /*0020*/ 	.short	0x0009
        /*0022*/ 	.short	0x0040
        /*0024*/ 	.byte	0x00, 0xf4, 0x21, 0x00


	//----- nvinfo : EIATTR_KPARAM_INFO
	.align		4
.L_11:
        /*0028*/ 	.byte	0x04, 0x17
        /*002a*/ 	.short	(.L_13 - .L_12)
.L_12:
        /*002c*/ 	.word	0x00000000
        /*0030*/ 	.short	0x0008
        /*0032*/ 	.short	0x0038
        /*0034*/ 	.byte	0x00, 0xf0, 0x21, 0x00


	//----- nvinfo : EIATTR_KPARAM_INFO
	.align		4
.L_13:
        /*0038*/ 	.byte	0x04, 0x17
        /*003a*/ 	.short	(.L_15 - .L_14)
.L_14:
        /*003c*/ 	.word	0x00000000
        /*0040*/ 	.short	0x0007
        /*0042*/ 	.short	0x0030
        /*0044*/ 	.byte	0x00, 0xf0, 0x21, 0x00


	//----- nvinfo : EIATTR_KPARAM_INFO
	.align		4
.L_15:
        /*0048*/ 	.byte	0x04, 0x17
        /*004a*/ 	.short	(.L_17 - .L_16)
.L_16:
        /*004c*/ 	.word	0x00000000
        /*0050*/ 	.short	0x0006
        /*0052*/ 	.short	0x0028
        /*0054*/ 	.byte	0x00, 0xf0, 0x21, 0x00


	//----- nvinfo : EIATTR_KPARAM_INFO
	.align		4
.L_17:
        /*0058*/ 	.byte	0x04, 0x17
        /*005a*/ 	.short	(.L_19 - .L_18)
.L_18:
        /*005c*/ 	.word	0x00000000
        /*0060*/ 	.short	0x0005
        /*0062*/ 	.short	0x0020
        /*0064*/ 	.byte	0x00, 0xf0, 0x11, 0x00


	//----- nvinfo : EIATTR_KPARAM_INFO
	.align		4
.L_19:
        /*0068*/ 	.byte	0x04, 0x17
        /*006a*/ 	.short	(.L_21 - .L_20)
.L_20:
        /*006c*/ 	.word	0x00000000
        /*0070*/ 	.short	0x0004
        /*0072*/ 	.short	0x001c
        /*0074*/ 	.byte	0x00, 0xf0, 0x11, 0x00


	//----- nvinfo : EIATTR_KPARAM_INFO
	.align		4
.L_21:
        /*0078*/ 	.byte	0x04, 0x17
        /*007a*/ 	.short	(.L_23 - .L_22)
.L_22:
        /*007c*/ 	.word	0x00000000
        /*0080*/ 	.short	0x0003
        /*0082*/ 	.short	0x0018
        /*0084*/ 	.byte	0x00, 0xf0, 0x11, 0x00


	//----- nvinfo : EIATTR_KPARAM_INFO
	.align		4
.L_23:
        /*0088*/ 	.byte	0x04, 0x17
        /*008a*/ 	.short	(.L_25 - .L_24)
.L_24:
        /*008c*/ 	.word	0x00000000
        /*0090*/ 	.short	0x0002
        /*0092*/ 	.short	0x0010
        /*0094*/ 	.byte	0x00, 0xf4, 0x21, 0x00


	//----- nvinfo : EIATTR_KPARAM_INFO
	.align		4
.L_25:
        /*0098*/ 	.byte	0x04, 0x17
        /*009a*/ 	.short	(.L_27 - .L_26)
.L_26:
        /*009c*/ 	.word	0x00000000
        /*00a0*/ 	.short	0x0001
        /*00a2*/ 	.short	0x0008
        /*00a4*/ 	.byte	0x00, 0xf4, 0x21, 0x00


	//----- nvinfo : EIATTR_KPARAM_INFO
	.align		4
.L_27:
        /*00a8*/ 	.byte	0x04, 0x17
        /*00aa*/ 	.short	(.L_29 - .L_28)
.L_28:
        /*00ac*/ 	.word	0x00000000
        /*00b0*/ 	.short	0x0000
        /*00b2*/ 	.short	0x0000
        /*00b4*/ 	.byte	0x00, 0xf4, 0x21, 0x00


	//----- nvinfo : EIATTR_SPARSE_MMA_MASK
	.align		4
.L_29:
        /*00b8*/ 	.byte	0x03, 0x50
        /*00ba*/ 	.short	0x0000


	//----- nvinfo : EIATTR_MAXREG_COUNT
	.align		4
        /*00bc*/ 	.byte	0x03, 0x1b
        /*00be*/ 	.short	0x00ff


	//----- nvinfo : EIATTR_NUM_BARRIERS
	.align		4
        /*00c0*/ 	.byte	0x02, 0x4c
        /*00c2*/ 	.byte	0x01
	.zero		1


	//----- nvinfo : EIATTR_MERCURY_ISA_VERSION
	.align		4
        /*00c4*/ 	.byte	0x03, 0x5f
        /*00c6*/ 	.short	0x0101


	//----- nvinfo : EIATTR_INT_WARP_WIDE_INSTR_OFFSETS
	.align		4
        /*00c8*/ 	.byte	0x04, 0x31
        /*00ca*/ 	.short	(.L_31 - .L_30)


	//   ....[0]....
.L_30:
        /*00cc*/ 	.word	0x00001470


	//   ....[1]....
        /*00d0*/ 	.word	0x00001490


	//   ....[2]....
        /*00d4*/ 	.word	0x000014a0


	//   ....[3]....
        /*00d8*/ 	.word	0x000014b0


	//   ....[4]....
        /*00dc*/ 	.word	0x000015c0


	//   ....[5]....
        /*00e0*/ 	.word	0x000019a0


	//   ....[6]....
        /*00e4*/ 	.word	0x000019b0


	//   ....[7]....
        /*00e8*/ 	.word	0x00001a60


	//   ....[8]....
        /*00ec*/ 	.word	0x00001a70


	//   ....[9]....
        /*00f0*/ 	.word	0x000020c0


	//   ....[10]....
        /*00f4*/ 	.word	0x000020e0


	//----- nvinfo : EIATTR_COOP_GROUP_MASK_REGIDS
	.align		4
.L_31:
        /*00f8*/ 	.byte	0x04, 0x29
        /*00fa*/ 	.short	(.L_33 - .L_32)


	//   ....[0]....
.L_32:
        /*00fc*/ 	.word	0xffffffff


	//   ....[1]....
        /*0100*/ 	.word	0xffffffff


	//   ....[2]....
        /*0104*/ 	.word	0xffffffff


	//----- nvinfo : EIATTR_COOP_GROUP_INSTR_OFFSETS
	.align		4
.L_33:
        /*0108*/ 	.byte	0x04, 0x28
        /*010a*/ 	.short	(.L_35 - .L_34)


	//   ....[0]....
.L_34:
        /*010c*/ 	.word	0x00000160


	//   ....[1]....
        /*0110*/ 	.word	0x00000700


	//   ....[2]....
        /*0114*/ 	.word	0x00000cf0


	//----- nvinfo : EIATTR_MBARRIER_INSTR_OFFSETS
	.align		4
.L_35:
        /*0118*/ 	.byte	0x04, 0x39
        /*011a*/ 	.short	(.L_37 - .L_36)


	//   ....[0]....
.L_36:
        /*011c*/ 	.word	0x00001600
        /*0120*/ 	.word	0x000000ff
        /*0124*/ 	.word	0x00030000
        /*0128*/ 	.short	0x0100
        /*012a*/ 	.byte	0x24
	.zero		1


	//   ....[1]....
        /*012c*/ 	.word	0x00001630
        /*0130*/ 	.word	0x000000ff
        /*0134*/ 	.word	0x00030008
        /*0138*/ 	.short	0x0100
        /*013a*/ 	.byte	0x24
	.zero		1


	//   ....[2]....
        /*013c*/ 	.word	0x00001650
        /*0140*/ 	.word	0x000000ff
        /*0144*/ 	.word	0x00030010
        /*0148*/ 	.short	0x0100
        /*014a*/ 	.byte	0x24
	.zero		1


	//   ....[3]....
        /*014c*/ 	.word	0x00001680
        /*0150*/ 	.word	0x000000ff
        /*0154*/ 	.word	0x00030018
        /*0158*/ 	.short	0x0100
        /*015a*/ 	.byte	0x24
	.zero		1


	//   ....[4]....
        /*015c*/ 	.word	0x00001b10
        /*0160*/ 	.word	0x000000ff
        /*0164*/ 	.word	0x00030000
        /*0168*/ 	.short	0x010a
        /*016a*/ 	.byte	0x16
	.zero		1


	//   ....[5]....
        /*016c*/ 	.word	0x00002020
        /*0170*/ 	.word	0x000000ff
        /*0174*/ 	.word	0x00030000
        /*0178*/ 	.short	0x0108
        /*017a*/ 	.byte	0x24
	.zero		1


	//   ....[6]....
        /*017c*/ 	.word	0x00002180
        /*0180*/ 	.word	0x000000ff
        /*0184*/ 	.word	0x00030008
        /*0188*/ 	.short	0x0108
        /*018a*/ 	.byte	0x24
	.zero		1


	//   ....[7]....
        /*018c*/ 	.word	0x00002260
        /*0190*/ 	.word	0x000000ff
        /*0194*/ 	.word	0x00030010
        /*0198*/ 	.short	0x0108
        /*019a*/ 	.byte	0x24
	.zero		1


	//   ....[8]....
        /*019c*/ 	.word	0x000022e0
        /*01a0*/ 	.word	0x000000ff
        /*01a4*/ 	.word	0x00030018
        /*01a8*/ 	.short	0x0108
        /*01aa*/ 	.byte	0x24
	.zero		1


	//   ....[9]....
        /*01ac*/ 	.word	0x000023f0
        /*01b0*/ 	.word	0x000000ff
        /*01b4*/ 	.word	0x00030000
        /*01b8*/ 	.short	0x010a
        /*01ba*/ 	.byte	0x16
	.zero		1


	//----- nvinfo : EIATTR_NUM_MBARRIERS
	.align		4
.L_37:
        /*01bc*/ 	.byte	0x03, 0x38
        /*01be*/ 	.short	0x0004


	//----- nvinfo : EIATTR_EXIT_INSTR_OFFSETS
	.align		4
        /*01c0*/ 	.byte	0x04, 0x1c
        /*01c2*/ 	.short	(.L_39 - .L_38)


	//   ....[0]....
.L_38:
        /*01c4*/ 	.word	0x000023e0


	//----- nvinfo : EIATTR_REQNTID
	.align		4
.L_39:
        /*01c8*/ 	.byte	0x04, 0x10
        /*01ca*/ 	.short	(.L_41 - .L_40)
.L_40:
        /*01cc*/ 	.word	0x00000080
        /*01d0*/ 	.word	0x00000001
        /*01d4*/ 	.word	0x00000001


	//----- nvinfo : EIATTR_CRS_STACK_SIZE
	.align		4
.L_41:
        /*01d8*/ 	.byte	0x04, 0x1e
        /*01da*/ 	.short	(.L_43 - .L_42)
.L_42:
        /*01dc*/ 	.word	0x00000000


	//----- nvinfo : EIATTR_CBANK_PARAM_SIZE
	.align		4
.L_43:
        /*01e0*/ 	.byte	0x03, 0x19
        /*01e2*/ 	.short	0x0050


	//----- nvinfo : EIATTR_PARAM_CBANK
	.align		4
        /*01e4*/ 	.byte	0x04, 0x0a
        /*01e6*/ 	.short	(.L_45 - .L_44)
	.align		4
.L_44:
        /*01e8*/ 	.word	index@(.nv.constant0.gluon_wgmma)
        /*01ec*/ 	.short	0x0210
        /*01ee*/ 	.short	0x0050


	//----- nvinfo : EIATTR_SW_WAR
	.align		4
.L_45:
        /*01f0*/ 	.byte	0x04, 0x36
        /*01f2*/ 	.short	(.L_47 - .L_46)
.L_46:
        /*01f4*/ 	.word	0x00000008
.L_47:


//--------------------- .nv.callgraph             --------------------------
	.section	.nv.callgraph,"",@"SHT_CUDA_CALLGRAPH"
	.align	4
	.sectionentsize	8
	.align		4
        /*0000*/ 	.word	0x00000000
	.align		4
        /*0004*/ 	.word	0xffffffff
	.align		4
        /*0008*/ 	.word	0x00000000
	.align		4
        /*000c*/ 	.word	0xfffffffe
	.align		4
        /*0010*/ 	.word	0x00000000
	.align		4
        /*0014*/ 	.word	0xfffffffd
	.align		4
        /*0018*/ 	.word	0x00000000
	.align		4
        /*001c*/ 	.word	0xfffffffc


//--------------------- .text.gluon_wgmma         --------------------------
	.section	.text.gluon_wgmma,"ax",@progbits
	.align	128
        .global         gluon_wgmma
        .type           gluon_wgmma,@function
        .size           gluon_wgmma,(.L_x_52 - gluon_wgmma)
        .other          gluon_wgmma,@"STO_CUDA_ENTRY STV_DEFAULT"
gluon_wgmma:
.text.gluon_wgmma:
[----:B------:R-:W-:Y:S01]  /*0000*/  LDC R1, c[0x0][0x28] ;  /* 0x00000a00ff017b82 */ /* 0x000fe20000000800 */
[----:B------:R-:W1:Y:S07]  /*0010*/  S2R R0, SR_TID.X ;  /* 0x0000000000007919 */ /* 0x000e6e0000002100 */
[----:B------:R-:W2:Y:S01]  /*0020*/  S2UR UR4, SR_CgaCtaId ;  /* 0x00000000000479c3 */ /* 0x000ea20000008800 */
[----:B------:R-:W-:Y:S01]  /*0030*/  UMOV UR36, 0x400 ;  /* 0x0000040000247882 */ /* 0x000fe20000000000 */
[----:B------:R-:W-:Y:S01]  /*0040*/  ULDC UR6, c[0x0][0xc] ;  /* 0x0000030000067ab9 */ /* 0x000fe20000000800 */
[----:B------:R-:W-:Y:S01]  /*0050*/  ULDC.64 UR38, c[0x0][0x250] ;  /* 0x0000940000267ab9 */ /* 0x000fe20000000a00 */
[----:B------:R-:W-:Y:S01]  /*0060*/  UMOV UR55, URZ ;  /* 0x0000003f00377c82 */ /* 0x000fe20008000000 */
[----:B------:R-:W-:Y:S03]  /*0070*/  BSSY B0, `(.L_x_0) ;  /* 0x000001e000007945 */ /* 0x000fe60003800000 */
[----:B------:R-:W3:Y:S08]  /*0080*/  LDC R3, c[0x0][0x228] ;  /* 0x00008a00ff037b82 */ /* 0x000ef00000000800 */
[----:B------:R-:W4:Y:S08]  /*0090*/  LDC R9, c[0x0][0x230] ;  /* 0x00008c00ff097b82 */ /* 0x000f300000000800 */
[----:B------:R-:W-:Y:S01]  /*00a0*/  S2UR UR53, SR_CTAID.Y ;  /* 0x00000000003579c3 */ /* 0x000fe20000002600 */
[----:B--2---:R-:W-:-:S03]  /*00b0*/  ULEA UR36, UR4, UR36, 0x18 ;  /* 0x0000002404247291 */ /* 0x004fc6000f8ec03f */
[----:B------:R-:W-:Y:S01]  /*00c0*/  ULDC UR4, c[0x0][0x10] ;  /* 0x0000040000047ab9 */ /* 0x000fe20000000800 */
[----:B-1----:R-:W-:-:S03]  /*00d0*/  LOP3.LUT R2, R0, 0x7f, RZ, 0xc0, !PT ;  /* 0x0000007f00027812 */ /* 0x002fc600078ec0ff */
[----:B------:R-:W1:Y:S01]  /*00e0*/  S2UR UR5, SR_CTAID.Z ;  /* 0x00000000000579c3 */ /* 0x000e620000002700 */
[----:B---3--:R-:W-:Y:S01]  /*00f0*/  VIADD R3, R3, 0xffffffff ;  /* 0xffffffff03037836 */ /* 0x008fe20000000000 */
[C---:B------:R-:W-:Y:S02]  /*0100*/  ISETP.GE.U32.AND P0, PT, R2.reuse, 0x20, PT ;  /* 0x000000200200780c */ /* 0x040fe40003f06070 */
[C---:B------:R-:W-:Y:S02]  /*0110*/  ISETP.NE.U32.AND P2, PT, R2.reuse, RZ, PT ;  /* 0x000000ff0200720c */ /* 0x040fe40003f45070 */
[----:B------:R-:W-:Y:S02]  /*0120*/  LEA R12, R2, UR36, 0x2 ;  /* 0x00000024020c7c11 */ /* 0x000fe4000f8e10ff */
[----:B------:R-:W2:Y:S01]  /*0130*/  S2UR UR54, SR_CTAID.X ;  /* 0x00000000003679c3 */ /* 0x000ea20000002500 */
[----:B----4-:R-:W-:-:S06]  /*0140*/  VIADD R8, R9, 0xffffffff ;  /* 0xffffffff09087836 */ /* 0x010fcc0000000000 */
[----:B------:R3:W-:Y:S01]  /*0150*/  @!P0 STS [R12], RZ ;  /* 0x000000ff0c008388 */ /* 0x0007e20000000800 */
[----:B------:R-:W-:-:S03]  /*0160*/  NOP ;  /* 0x0000000000007918 */ /* 0x000fc60000000000 */
[----:B------:R3:W-:Y:S01]  /*0170*/  @!P2 STS [UR36+0x24], R3 ;  /* 0x00002403ff00a988 */ /* 0x0007e20008000824 */
[----:B-1----:R-:W-:-:S03]  /*0180*/  UIMAD UR4, UR5, UR4, UR53 ;  /* 0x00000004050472a4 */ /* 0x002fc6000f8e0235 */
[----:B------:R3:W-:Y:S01]  /*0190*/  @!P2 STS [UR36+0x20], R8 ;  /* 0x00002008ff00a988 */ /* 0x0007e20008000824 */
[----:B--2---:R-:W-:-:S04]  /*01a0*/  UIMAD UR4, UR4, UR6, UR54 ;  /* 0x00000006040472a4 */ /* 0x004fc8000f8e0236 */
[----:B------:R-:W-:-:S04]  /*01b0*/  UIMAD UR8, UR4, 0x180, URZ ;  /* 0x00000180040878a4 */ /* 0x000fc8000f8e023f */
[----:B------:R-:W-:-:S04]  /*01c0*/  UIADD3 UR4, UP0, UR8, UR38, URZ ;  /* 0x0000002608047290 */ /* 0x000fc8000ff1e03f */
[----:B------:R-:W-:Y:S01]  /*01d0*/  ULEA.HI.X.SX32 UR5, UR8, UR39, 0x1, UP0 ;  /* 0x0000002708057291 */ /* 0x000fe200080f0e3f */
[----:B---3--:R-:W-:Y:S11]  /*01e0*/  @P2 BRA `(.L_x_1) ;  /* 0x0000000000182947 */ /* 0x008ff60003800000 */
[----:B------:R-:W1:Y:S01]  /*01f0*/  LDS R4, [UR36+0x8] ;  /* 0x00000824ff047984 */ /* 0x000e620008000800 */
[----:B------:R-:W2:Y:S01]  /*0200*/  LDC.64 R6, c[0x0][0x210] ;  /* 0x00008400ff067b82 */ /* 0x000ea20000000a00 */
[----:B------:R-:W-:Y:S02]  /*0210*/  IMAD.MOV.U32 R5, RZ, RZ, 0x70 ;  /* 0x00000070ff057424 */ /* 0x000fe400078e00ff */
[----:B--2---:R2:W-:Y:S03]  /*0220*/  STS.64 [UR36], R6 ;  /* 0x00000006ff007988 */ /* 0x0045e60008000a24 */
[----:B-1----:R-:W-:-:S05]  /*0230*/  LOP3.LUT R4, R4, 0x10, R5, 0xd8, !PT ;  /* 0x0000001004047812 */ /* 0x002fca00078ed805 */
[----:B------:R2:W-:Y:S02]  /*0240*/  STS [UR36+0x8], R4 ;  /* 0x00000804ff007988 */ /* 0x0005e40008000824 */
.L_x_1:
[----:B------:R-:W-:Y:S05]  /*0250*/  BSYNC B0 ;  /* 0x0000000000007941 */ /* 0x000fea0003800000 */
.L_x_0:
[----:B------:R-:W-:Y:S04]  /*0260*/  BSSY B0, `(.L_x_2) ;  /* 0x000000a000007945 */ /* 0x000fe80003800000 */
[----:B------:R-:W-:Y:S05]  /*0270*/  @P2 BRA `(.L_x_3) ;  /* 0x0000000000202947 */ /* 0x000fea0003800000 */
[----:B--2---:R-:W1:Y:S01]  /*0280*/  LDS R4, [UR36+0x34] ;  /* 0x00003424ff047984 */ /* 0x004e620008000800 */
[----:B------:R-:W-:Y:S02]  /*0290*/  IMAD.MOV.U32 R5, RZ, RZ, 0x3f000000 ;  /* 0x3f000000ff057424 */ /* 0x000fe400078e00ff */
[----:B------:R-:W-:Y:S01]  /*02a0*/  @!P2 IMAD.MOV.U32 R6, RZ, RZ, 0x7f ;  /* 0x0000007fff06a424 */ /* 0x000fe200078e00ff */
[----:B------:R-:W2:Y:S02]  /*02b0*/  @!P2 LDS R7, [UR36+0x38] ;  /* 0x00003824ff07a984 */ /* 0x000ea40008000800 */
[----:B-1----:R-:W-:Y:S02]  /*02c0*/  LOP3.LUT R4, R4, 0xff000000, R5, 0xb8, !PT ;  /* 0xff00000004047812 */ /* 0x002fe400078eb805 */
[----:B--2---:R-:W-:-:S03]  /*02d0*/  @!P2 LOP3.LUT R5, R7, 0xff, R6, 0xb8, !PT ;  /* 0x000000ff0705a812 */ /* 0x004fc600078eb806 */
[----:B------:R1:W-:Y:S04]  /*02e0*/  STS [UR36+0x34], R4 ;  /* 0x00003404ff007988 */ /* 0x0003e80008000824 */
[----:B------:R1:W-:Y:S02]  /*02f0*/  @!P2 STS [UR36+0x38], R5 ;  /* 0x00003805ff00a988 */ /* 0x0003e40008000824 */
.L_x_3:
[----:B------:R-:W-:Y:S05]  /*0300*/  BSYNC B0 ;  /* 0x0000000000007941 */ /* 0x000fea0003800000 */
.L_x_2:
[----:B------:R-:W-:Y:S04]  /*0310*/  BSSY B0, `(.L_x_4) ;  /* 0x000000e000007945 */ /* 0x000fe80003800000 */
[----:B------:R-:W-:Y:S05]  /*0320*/  @P2 BRA `(.L_x_5) ;  /* 0x0000000000302947 */ /* 0x000fea0003800000 */
[----:B-1----:R-:W1:Y:S01]  /*0330*/  LDS R5, [UR36+0x34] ;  /* 0x00003424ff057984 */ /* 0x002e620008000800 */
[----:B--2---:R-:W2:Y:S03]  /*0340*/  LDC.64 R6, c[0x0][0x238] ;  /* 0x00008e00ff067b82 */ /* 0x004ea60000000a00 */
[----:B------:R-:W3:Y:S01]  /*0350*/  LDS R4, [UR36+0x1c] ;  /* 0x00001c24ff047984 */ /* 0x000ee20008000800 */
[C---:B--2---:R-:W-:Y:S01]  /*0360*/  SHF.L.U64.HI R7, R6.reuse, 0x1, R7 ;  /* 0x0000000106077819 */ /* 0x044fe20000010207 */
[----:B------:R-:W-:-:S03]  /*0370*/  IMAD.SHL.U32 R6, R6, 0x2, RZ ;  /* 0x0000000206067824 */ /* 0x000fc600078e00ff */
[--C-:B------:R-:W-:Y:S02]  /*0380*/  SHF.R.U32.HI R11, RZ, 0x4, R7.reuse ;  /* 0x00000004ff0b7819 */ /* 0x100fe40000011607 */
[----:B------:R-:W-:-:S05]  /*0390*/  SHF.R.U64 R6, R6, 0x4, R7 ;  /* 0x0000000406067819 */ /* 0x000fca0000001207 */
[----:B------:R4:W-:Y:S01]  /*03a0*/  STS [UR36+0xc], R6 ;  /* 0x00000c06ff007988 */ /* 0x0009e20008000824 */
[----:B-1----:R-:W-:Y:S02]  /*03b0*/  LOP3.LUT R5, R5, 0x7, RZ, 0xb8, !PT ;  /* 0x0000000705057812 */ /* 0x002fe400078eb8ff */
[----:B---3--:R-:W-:-:S03]  /*03c0*/  LOP3.LUT R4, R4, 0xf, R11, 0xb8, !PT ;  /* 0x0000000f04047812 */ /* 0x008fc600078eb80b */
[----:B------:R4:W-:Y:S04]  /*03d0*/  STS [UR36+0x34], R5 ;  /* 0x00003405ff007988 */ /* 0x0009e80008000824 */
[----:B------:R4:W-:Y:S02]  /*03e0*/  STS [UR36+0x1c], R4 ;  /* 0x00001c04ff007988 */ /* 0x0009e40008000824 */
.L_x_5:
[----:B------:R-:W-:Y:S05]  /*03f0*/  BSYNC B0 ;  /* 0x0000000000007941 */ /* 0x000fea0003800000 */
.L_x_4:
[----:B------:R-:W-:Y:S04]  /*0400*/  BSSY B1, `(.L_x_6) ;  /* 0x000001a000017945 */ /* 0x000fe80003800000 */
[----:B------:R-:W-:Y:S04]  /*0410*/  BSSY B0, `(.L_x_7) ;  /* 0x0000015000007945 */ /* 0x000fe80003800000 */
[----:B------:R-:W-:Y:S05]  /*0420*/  @P2 BRA `(.L_x_8) ;  /* 0x0000000000202947 */ /* 0x000fea0003800000 */
[----:B-12-4-:R-:W1:Y:S02]  /*0430*/  LDS R4, [UR36+0x34] ;  /* 0x00003424ff047984 */ /* 0x016e640008000800 */
[----:B-1----:R-:W-:-:S05]  /*0440*/  LOP3.LUT R4, R4, 0x38, RZ, 0xb8, !PT ;  /* 0x0000003804047812 */ /* 0x002fca00078eb8ff */
[----:B------:R1:W-:Y:S01]  /*0450*/  STS [UR36+0x34], R4 ;  /* 0x00003404ff007988 */ /* 0x0003e20008000824 */
[----:B------:R-:W-:Y:S05]  /*0460*/  @P2 BRA `(.L_x_9) ;  /* 0x0000000000202947 */ /* 0x000fea0003800000 */
[----:B-1----:R-:W1:Y:S01]  /*0470*/  LDS R4, [UR36+0x8] ;  /* 0x00000824ff047984 */ /* 0x002e620008000800 */
[----:B------:R-:W-:-:S05]  /*0480*/  IMAD.MOV.U32 R5, RZ, RZ, 0x780 ;  /* 0x00000780ff057424 */ /* 0x000fca00078e00ff */
[----:B-1----:R-:W-:-:S05]  /*0490*/  LOP3.LUT R4, R4, 0x300, R5, 0xd8, !PT ;  /* 0x0000030004047812 */ /* 0x002fca00078ed805 */
[----:B------:R3:W-:Y:S02]  /*04a0*/  STS [UR36+0x8], R4 ;  /* 0x00000804ff007988 */ /* 0x0007e40008000824 */
.L_x_8:
[----:B------:R-:W-:Y:S05]  /*04b0*/  @P2 BRA `(.L_x_10) ;  /* 0x0000000000282947 */ /* 0x000fea0003800000 */
[----:B-1234-:R-:W1:Y:S02]  /*04c0*/  LDS R4, [UR36+0x8] ;  /* 0x00000824ff047984 */ /* 0x01ee640008000800 */
[----:B-1----:R-:W-:-:S05]  /*04d0*/  LOP3.LUT R4, R4, 0x1800, RZ, 0xb8, !PT ;  /* 0x0000180004047812 */ /* 0x002fca00078eb8ff */
[----:B------:R2:W-:Y:S02]  /*04e0*/  STS [UR36+0x8], R4 ;  /* 0x00000804ff007988 */ /* 0x0005e40008000824 */
.L_x_9:
[----:B------:R-:W-:Y:S05]  /*04f0*/  @P2 BREAK B0 ;  /* 0x0000000000002942 */ /* 0x000fea0003800000 */
[----:B------:R-:W-:Y:S05]  /*0500*/  @P2 BRA `(.L_x_11) ;  /* 0x0000000000242947 */ /* 0x000fea0003800000 */
[----:B------:R-:W3:Y:S01]  /*0510*/  LDS R5, [UR36+0x8] ;  /* 0x00000824ff057984 */ /* 0x000ee20008000800 */
[----:B-12---:R-:W-:-:S05]  /*0520*/  IMAD.MOV.U32 R4, RZ, RZ, 0x6000 ;  /* 0x00006000ff047424 */ /* 0x006fca00078e00ff */
[----:B---3--:R-:W-:-:S04]  /*0530*/  LOP3.LUT R4, R5, 0x6000, R4, 0xd8, !PT ;  /* 0x0000600005047812 */ /* 0x008fc800078ed804 */
[----:B------:R-:W-:-:S05]  /*0540*/  LOP3.LUT R4, R4, 0x400000, RZ, 0xb8, !PT ;  /* 0x0040000004047812 */ /* 0x000fca00078eb8ff */
[----:B------:R5:W-:Y:S02]  /*0550*/  STS [UR36+0x8], R4 ;  /* 0x00000804ff007988 */ /* 0x000be40008000824 */
.L_x_10:
[----:B------:R-:W-:Y:S05]  /*0560*/  BSYNC B0 ;  /* 0x0000000000007941 */ /* 0x000fea0003800000 */
.L_x_7:
[----:B-12345:R-:W1:Y:S02]  /*0570*/  @!P2 LDS R4, [UR36+0x8] ;  /* 0x00000824ff04a984 */ /* 0x03ee640008000800 */
[----:B-1----:R-:W-:-:S05]  /*0580*/  @!P2 LOP3.LUT R4, R4, 0x8000, RZ, 0xb8, !PT ;  /* 0x000080000404a812 */ /* 0x002fca00078eb8ff */
[----:B------:R3:W-:Y:S02]  /*0590*/  @!P2 STS [UR36+0x8], R4 ;  /* 0x00000804ff00a988 */ /* 0x0007e40008000824 */
.L_x_11:
[----:B------:R-:W-:Y:S05]  /*05a0*/  BSYNC B1 ;  /* 0x0000000000017941 */ /* 0x000fea0003800000 */
.L_x_6:
[----:B------:R-:W-:Y:S05]  /*05b0*/  WARPSYNC.ALL ;  /* 0x0000000000007948 */ /* 0x000fea0003800000 */
[----:B------:R-:W-:Y:S05]  /*05c0*/  @P0 BRA `(.L_x_12) ;  /* 0x0000000000280947 */ /* 0x000fea0003800000 */
[----:B-123--:R-:W1:Y:S01]  /*05d0*/  S2R R4, SR_LANEID ;  /* 0x0000000000047919 */ /* 0x00ee620000000000 */
[----:B------:R-:W-:Y:S05]  /*05e0*/  WARPSYNC.ALL ;  /* 0x0000000000007948 */ /* 0x000fea0003800000 */
[----:B-1----:R-:W-:-:S05]  /*05f0*/  IMAD.SHL.U32 R6, R4, 0x4, RZ ;  /* 0x0000000404067824 */ /* 0x002fca00078e00ff */
[----:B------:R-:W1:Y:S01]  /*0600*/  LDS R7, [R6+UR36] ;  /* 0x0000002406077984 */ /* 0x000e620008000800 */
[----:B------:R-:W-:-:S05]  /*0610*/  IADD3 R4, P1, R6, UR4, RZ ;  /* 0x0000000406047c10 */ /* 0x000fca000ff3e0ff */
[----:B------:R-:W-:-:S05]  /*0620*/  IMAD.X R5, RZ, RZ, UR5, P1 ;  /* 0x00000005ff057e24 */ /* 0x000fca00088e06ff */
[----:B-1----:R4:W5:Y:S01]  /*0630*/  ATOMG.E.EXCH.STRONG.GPU PT, RZ, [R4], R7 ;  /* 0x0000000704ff73a8 */ /* 0x00296200041ee100 */
[----:B------:R-:W-:-:S04]  /*0640*/  DEPBAR {5,4,3,2,1,0} ;  /* 0x0000003f0000791a */ /* 0x000fc80000000000 */
[----:B------:R4:W-:Y:S01]  /*0650*/  UTMACCTL.IV [UR4] ;  /* 0x00000000040079b9 */ /* 0x0009e20008000000 */
[----:B------:R-:W-:Y:S01]  /*0660*/  NOP ;  /* 0x0000000000007918 */ /* 0x000fe20000000000 */
.L_x_12:
[----:B------:R-:W-:Y:S05]  /*0670*/  @P0 BRA `(.L_x_13) ;  /* 0x00000000000c0947 */ /* 0x000fea0003800000 */
[----:B------:R0:W-:Y:S01]  /*0680*/  UTMACMDFLUSH ;  /* 0x00000000000079b7 */ /* 0x0001e20000000000 */
[----:B------:R-:W-:Y:S05]  /*0690*/  @P0 BRA `(.L_x_13) ;  /* 0x0000000000040947 */ /* 0x000fea0003800000 */
[----:B------:R-:W-:-:S04]  /*06a0*/  DEPBAR.LE SB0, 0x0 ;  /* 0x000080000000791a */ /* 0x000fc80000000000 */
.L_x_13:
[----:B------:R-:W-:Y:S05]  /*06b0*/  WARPSYNC.ALL ;  /* 0x0000000000007948 */ /* 0x000fea0003800000 */
[----:B-----5:R-:W-:Y:S06]  /*06c0*/  BAR.SYNC.DEFER_BLOCKING 0x0 ;  /* 0x0000000000007b1d */ /* 0x020fec0000010000 */
[----:B------:R-:W-:Y:S02]  /*06d0*/  BSSY B1, `(.L_x_14) ;  /* 0x000000b000017945 */ /* 0x000fe40003800000 */
[----:B------:R-:W-:Y:S06]  /*06e0*/  BAR.SYNC.DEFER_BLOCKING 0x0 ;  /* 0x0000000000007b1d */ /* 0x000fec0000010000 */
[----:B------:R5:W-:Y:S01]  /*06f0*/  @!P0 STS [R12], RZ ;  /* 0x000000ff0c008388 */ /* 0x000be20000000800 */
[----:B------:R-:W-:Y:S01]  /*0700*/  NOP ;  /* 0x0000000000007918 */ /* 0x000fe20000000000 */
[----:B------:R-:W-:Y:S05]  /*0710*/  @P2 BRA `(.L_x_15) ;  /* 0x0000000000182947 */ /* 0x000fea0003800000 */
[----:B-1234-:R-:W1:Y:S01]  /*0720*/  LDS R4, [UR36+0x8] ;  /* 0x00000824ff047984 */ /* 0x01ee620008000800 */
[----:B------:R-:W2:Y:S01]  /*0730*/  LDC.64 R6, c[0x0][0x218] ;  /* 0x00008600ff067b82 */ /* 0x000ea20000000a00 */
[----:B------:R-:W-:Y:S02]  /*0740*/  IMAD.MOV.U32 R5, RZ, RZ, 0x70 ;  /* 0x00000070ff057424 */ /* 0x000fe400078e00ff */
[----:B--2---:R2:W-:Y:S03]  /*0750*/  STS.64 [UR36], R6 ;  /* 0x00000006ff007988 */ /* 0x0045e60008000a24 */
[----:B-1----:R-:W-:-:S05]  /*0760*/  LOP3.LUT R4, R4, 0x10, R5, 0xd8, !PT ;  /* 0x0000001004047812 */ /* 0x002fca00078ed805 */
[----:B------:R2:W-:Y:S02]  /*0770*/  STS [UR36+0x8], R4 ;  /* 0x00000804ff007988 */ /* 0x0005e40008000824 */
.L_x_15:
[----:B----4-:R-:W-:Y:S05]  /*0780*/  BSYNC B1 ;  /* 0x0000000000017941 */ /* 0x010fea0003800000 */
.L_x_14:
[----:B------:R-:W-:Y:S04]  /*0790*/  BSSY B2, `(.L_x_16) ;  /* 0x000000f000027945 */ /* 0x000fe80003800000 */
[----:B------:R-:W-:Y:S04]  /*07a0*/  BSSY B1, `(.L_x_17) ;  /* 0x000000c000017945 */ /* 0x000fe80003800000 */
[----:B------:R-:W-:Y:S05]  /*07b0*/  @P2 BRA `(.L_x_18) ;  /* 0x0000000000282947 */ /* 0x000fea0003800000 */
[----:B-123--:R-:W1:Y:S01]  /*07c0*/  LDS R4, [UR36+0x34] ;  /* 0x00003424ff047984 */ /* 0x00ee620008000800 */
[----:B------:R-:W-:Y:S01]  /*07d0*/  IMAD.MOV.U32 R5, RZ, RZ, 0x3f000000 ;  /* 0x3f000000ff057424 */ /* 0x000fe200078e00ff */
[----:B------:R-:W-:Y:S05]  /*07e0*/  @P2 BREAK B1 ;  /* 0x0000000000012942 */ /* 0x000fea0003800000 */
[----:B-1----:R-:W-:-:S05]  /*07f0*/  LOP3.LUT R4, R4, 0xff000000, R5, 0xb8, !PT ;  /* 0xff00000004047812 */ /* 0x002fca00078eb805 */
[----:B------:R1:W-:Y:S01]  /*0800*/  STS [UR36+0x34], R4 ;  /* 0x00003404ff007988 */ /* 0x0003e20008000824 */
[----:B------:R-:W-:Y:S05]  /*0810*/  @P2 BRA `(.L_x_19) ;  /* 0x0000000000182947 */ /* 0x000fea0003800000 */
[----:B------:R-:W2:Y:S01]  /*0820*/  LDS R5, [UR36+0x38] ;  /* 0x00003824ff057984 */ /* 0x000ea20008000800 */
[----:B-1----:R-:W-:-:S05]  /*0830*/  IMAD.MOV.U32 R4, RZ, RZ, 0x3f ;  /* 0x0000003fff047424 */ /* 0x002fca00078e00ff */
[----:B--2---:R-:W-:-:S05]  /*0840*/  LOP3.LUT R4, R5, 0xff, R4, 0xb8, !PT ;  /* 0x000000ff05047812 */ /* 0x004fca00078eb804 */
[----:B------:R4:W-:Y:S02]  /*0850*/  STS [UR36+0x38], R4 ;  /* 0x00003804ff007988 */ /* 0x0009e40008000824 */
.L_x_18:
[----:B------:R-:W-:Y:S05]  /*0860*/  BSYNC B1 ;  /* 0x0000000000017941 */ /* 0x000fea0003800000 */
.L_x_17:
[----:B------:R1:W-:Y:S02]  /*0870*/  @!P2 STS [UR36+0x20], R8 ;  /* 0x00002008ff00a988 */ /* 0x0003e40008000824 */
.L_x_19:
[----:B------:R-:W-:Y:S05]  /*0880*/  BSYNC B2 ;  /* 0x0000000000027941 */ /* 0x000fea0003800000 */
.L_x_16:
[----:B------:R-:W-:Y:S05]  /*0890*/  WARPSYNC.ALL ;  /* 0x0000000000007948 */ /* 0x000fea0003800000 */
[----:B--2---:R-:W2:Y:S01]  /*08a0*/  LDC R6, c[0x0][0x22c] ;  /* 0x00008b00ff067b82 */ /* 0x004ea20000000800 */
[----:B------:R-:W-:Y:S01]  /*08b0*/  BSSY B2, `(.L_x_20) ;  /* 0x0000010000027945 */ /* 0x000fe20003800000 */
[----:B--2---:R-:W-:-:S05]  /*08c0*/  VIADD R6, R6, 0xffffffff ;  /* 0xffffffff06067836 */ /* 0x004fca0000000000 */
[----:B------:R2:W-:Y:S01]  /*08d0*/  @!P2 STS [UR36+0x24], R6 ;  /* 0x00002406ff00a988 */ /* 0x0005e20008000824 */
[----:B------:R-:W-:Y:S05]  /*08e0*/  @P2 BRA `(.L_x_21) ;  /* 0x0000000000302947 */ /* 0x000fea0003800000 */
[----:B------:R-:W2:Y:S01]  /*08f0*/  LDS R5, [UR36+0x34] ;  /* 0x00003424ff057984 */ /* 0x000ea20008000800 */
[----:B------:R-:W2:Y:S03]  /*0900*/  LDC.64 R10, c[0x0][0x240] ;  /* 0x00009000ff0a7b82 */ /* 0x000ea60000000a00 */
[----:B-1-34-:R-:W1:Y:S01]  /*0910*/  LDS R4, [UR36+0x1c] ;  /* 0x00001c24ff047984 */ /* 0x01ae620008000800 */
[C---:B--2---:R-:W-:Y:S01]  /*0920*/  SHF.L.U64.HI R8, R10.reuse, 0x1, R11 ;  /* 0x000000010a087819 */ /* 0x044fe2000001020b */
[----:B------:R-:W-:-:S03]  /*0930*/  IMAD.SHL.U32 R7, R10, 0x2, RZ ;  /* 0x000000020a077824 */ /* 0x000fc600078e00ff */
[--C-:B------:R-:W-:Y:S02]  /*0940*/  SHF.R.U32.HI R11, RZ, 0x4, R8.reuse ;  /* 0x00000004ff0b7819 */ /* 0x100fe40000011608 */
[----:B------:R-:W-:-:S05]  /*0950*/  SHF.R.U64 R7, R7, 0x4, R8 ;  /* 0x0000000407077819 */ /* 0x000fca0000001208 */
[----:B------:R2:W-:Y:S01]  /*0960*/  STS [UR36+0xc], R7 ;  /* 0x00000c07ff007988 */ /* 0x0005e20008000824 */
[----:B------:R-:W-:Y:S02]  /*0970*/  LOP3.LUT R5, R5, 0x7, RZ, 0xb8, !PT ;  /* 0x0000000705057812 */ /* 0x000fe400078eb8ff */
[----:B-1----:R-:W-:-:S03]  /*0980*/  LOP3.LUT R4, R4, 0xf, R11, 0xb8, !PT ;  /* 0x0000000f04047812 */ /* 0x002fc600078eb80b */
[----:B------:R2:W-:Y:S04]  /*0990*/  STS [UR36+0x34], R5 ;  /* 0x00003405ff007988 */ /* 0x0005e80008000824 */
[----:B------:R2:W-:Y:S02]  /*09a0*/  STS [UR36+0x1c], R4 ;  /* 0x00001c04ff007988 */ /* 0x0005e40008000824 */
.L_x_21:
[----:B------:R-:W-:Y:S05]  /*09b0*/  BSYNC B2 ;  /* 0x0000000000027941 */ /* 0x000fea0003800000 */
.L_x_20:
[----:B------:R-:W-:Y:S04]  /*09c0*/  BSSY B3, `(.L_x_22) ;  /* 0x000001a000037945 */ /* 0x000fe80003800000 */
[----:B------:R-:W-:Y:S04]  /*09d0*/  BSSY B2, `(.L_x_23) ;  /* 0x0000015000027945 */ /* 0x000fe80003800000 */
[----:B------:R-:W-:Y:S05]  /*09e0*/  @P2 BRA `(.L_x_24) ;  /* 0x0000000000202947 */ /* 0x000fea0003800000 */
[----:B-1234-:R-:W1:Y:S02]  /*09f0*/  LDS R4, [UR36+0x34] ;  /* 0x00003424ff047984 */ /* 0x01ee640008000800 */
[----:B-1----:R-:W-:-:S05]  /*0a00*/  LOP3.LUT R4, R4, 0x38, RZ, 0xb8, !PT ;  /* 0x0000003804047812 */ /* 0x002fca00078eb8ff */
[----:B------:R1:W-:Y:S01]  /*0a10*/  STS [UR36+0x34], R4 ;  /* 0x00003404ff007988 */ /* 0x0003e20008000824 */
[----:B------:R-:W-:Y:S05]  /*0a20*/  @P2 BRA `(.L_x_25) ;  /* 0x0000000000202947 */ /* 0x000fea0003800000 */
[----:B-1----:R-:W1:Y:S01]  /*0a30*/  LDS R4, [UR36+0x8] ;  /* 0x00000824ff047984 */ /* 0x002e620008000800 */
[----:B------:R-:W-:-:S05]  /*0a40*/  IMAD.MOV.U32 R5, RZ, RZ, 0x780 ;  /* 0x00000780ff057424 */ /* 0x000fca00078e00ff */
[----:B-1----:R-:W-:-:S05]  /*0a50*/  LOP3.LUT R4, R4, 0x300, R5, 0xd8, !PT ;  /* 0x0000030004047812 */ /* 0x002fca00078ed805 */
[----:B------:R1:W-:Y:S02]  /*0a60*/  STS [UR36+0x8], R4 ;  /* 0x00000804ff007988 */ /* 0x0003e40008000824 */
.L_x_24:
[----:B------:R-:W-:Y:S05]  /*0a70*/  @P2 BRA `(.L_x_26) ;  /* 0x0000000000282947 */ /* 0x000fea0003800000 */
[----:B-1234-:R-:W1:Y:S02]  /*0a80*/  LDS R4, [UR36+0x8] ;  /* 0x00000824ff047984 */ /* 0x01ee640008000800 */
[----:B-1----:R-:W-:-:S05]  /*0a90*/  LOP3.LUT R4, R4, 0x1800, RZ, 0xb8, !PT ;  /* 0x0000180004047812 */ /* 0x002fca00078eb8ff */
[----:B------:R2:W-:Y:S02]  /*0aa0*/  STS [UR36+0x8], R4 ;  /* 0x00000804ff007988 */ /* 0x0005e40008000824 */
.L_x_25:
[----:B------:R-:W-:Y:S05]  /*0ab0*/  @P2 BREAK B2 ;  /* 0x0000000000022942 */ /* 0x000fea0003800000 */
[----:B------:R-:W-:Y:S05]  /*0ac0*/  @P2 BRA `(.L_x_27) ;  /* 0x0000000000242947 */ /* 0x000fea0003800000 */
[----:B-12---:R-:W1:Y:S01]  /*0ad0*/  LDS R4, [UR36+0x8] ;  /* 0x00000824ff047984 */ /* 0x006e620008000800 */
[----:B------:R-:W-:-:S05]  /*0ae0*/  IMAD.MOV.U32 R5, RZ, RZ, 0x6000 ;  /* 0x00006000ff057424 */ /* 0x000fca00078e00ff */
[----:B-1----:R-:W-:-:S04]  /*0af0*/  LOP3.LUT R4, R4, 0x6000, R5, 0xd8, !PT ;  /* 0x0000600004047812 */ /* 0x002fc800078ed805 */
[----:B------:R-:W-:-:S05]  /*0b00*/  LOP3.LUT R4, R4, 0x400000, RZ, 0xb8, !PT ;  /* 0x0040000004047812 */ /* 0x000fca00078eb8ff */
[----:B------:R1:W-:Y:S02]  /*0b10*/  STS [UR36+0x8], R4 ;  /* 0x00000804ff007988 */ /* 0x0003e40008000824 */
.L_x_26:
[----:B------:R-:W-:Y:S05]  /*0b20*/  BSYNC B2 ;  /* 0x0000000000027941 */ /* 0x000fea0003800000 */
.L_x_23:
[----:B-1234-:R-:W1:Y:S02]  /*0b30*/  @!P2 LDS R4, [UR36+0x8] ;  /* 0x00000824ff04a984 */ /* 0x01ee640008000800 */
[----:B-1----:R-:W-:-:S05]  /*0b40*/  @!P2 LOP3.LUT R4, R4, 0x8000, RZ, 0xb8, !PT ;  /* 0x000080000404a812 */ /* 0x002fca00078eb8ff */
[----:B------:R3:W-:Y:S02]  /*0b50*/  @!P2 STS [UR36+0x8], R4 ;  /* 0x00000804ff00a988 */ /* 0x0007e40008000824 */
.L_x_27:
[----:B------:R-:W-:Y:S05]  /*0b60*/  BSYNC B3 ;  /* 0x0000000000037941 */ /* 0x000fea0003800000 */
.L_x_22:
[----:B------:R-:W-:Y:S05]  /*0b70*/  WARPSYNC.ALL ;  /* 0x0000000000007948 */ /* 0x000fea0003800000 */
[----:B------:R-:W-:-:S04]  /*0b80*/  UIADD3 UR7, UR8, 0x80, URZ ;  /* 0x0000008008077890 */ /* 0x000fc8000fffe03f */
[----:B------:R-:W-:-:S04]  /*0b90*/  UIADD3 UR6, UP0, UR7, UR38, URZ ;  /* 0x0000002607067290 */ /* 0x000fc8000ff1e03f */
[----:B------:R-:W-:Y:S01]  /*0ba0*/  ULEA.HI.X.SX32 UR7, UR7, UR39, 0x1, UP0 ;  /* 0x0000002707077291 */ /* 0x000fe200080f0e3f */
[----:B------:R-:W-:Y:S11]  /*0bb0*/  @P0 BRA `(.L_x_28) ;  /* 0x0000000000280947 */ /* 0x000ff60003800000 */
[----:B-123--:R-:W1:Y:S01]  /*0bc0*/  S2R R4, SR_LANEID ;  /* 0x0000000000047919 */ /* 0x00ee620000000000 */
[----:B------:R-:W-:Y:S05]  /*0bd0*/  WARPSYNC.ALL ;  /* 0x0000000000007948 */ /* 0x000fea0003800000 */
[----:B-1----:R-:W-:-:S05]  /*0be0*/  IMAD.SHL.U32 R8, R4, 0x4, RZ ;  /* 0x0000000404087824 */ /* 0x002fca00078e00ff */
[----:B------:R-:W1:Y:S01]  /*0bf0*/  LDS R7, [R8+UR36] ;  /* 0x0000002408077984 */ /* 0x000e620008000800 */
[----:B------:R-:W-:-:S05]  /*0c00*/  IADD3 R4, P1, R8, UR6, RZ ;  /* 0x0000000608047c10 */ /* 0x000fca000ff3e0ff */
[----:B------:R-:W-:-:S05]  /*0c10*/  IMAD.X R5, RZ, RZ, UR7, P1 ;  /* 0x00000007ff057e24 */ /* 0x000fca00088e06ff */
[----:B-1----:R4:W2:Y:S01]  /*0c20*/  ATOMG.E.EXCH.STRONG.GPU PT, RZ, [R4], R7 ;  /* 0x0000000704ff73a8 */ /* 0x0028a200041ee100 */
[----:B------:R-:W-:-:S04]  /*0c30*/  DEPBAR {5,4,3,2,1,0} ;  /* 0x0000003f0000791a */ /* 0x000fc80000000000 */
[----:B------:R4:W-:Y:S01]  /*0c40*/  UTMACCTL.IV [UR6] ;  /* 0x00000000060079b9 */ /* 0x0009e20008000000 */
[----:B------:R-:W-:Y:S01]  /*0c50*/  NOP ;  /* 0x0000000000007918 */ /* 0x000fe20000000000 */
.L_x_28:
[----:B------:R-:W-:Y:S05]  /*0c60*/  @P0 BRA `(.L_x_29) ;  /* 0x00000000000c0947 */ /* 0x000fea0003800000 */
[----:B------:R0:W-:Y:S01]  /*0c70*/  UTMACMDFLUSH ;  /* 0x00000000000079b7 */ /* 0x0001e20000000000 */
[----:B------:R-:W-:Y:S05]  /*0c80*/  @P0 BRA `(.L_x_29) ;  /* 0x0000000000040947 */ /* 0x000fea0003800000 */
[----:B------:R-:W-:-:S04]  /*0c90*/  DEPBAR.LE SB0, 0x0 ;  /* 0x000080000000791a */ /* 0x000fc80000000000 */
.L_x_29:
[----:B------:R-:W-:Y:S05]  /*0ca0*/  WARPSYNC.ALL ;  /* 0x0000000000007948 */ /* 0x000fea0003800000 */
[----:B--2---:R-:W-:Y:S06]  /*0cb0*/  BAR.SYNC.DEFER_BLOCKING 0x0 ;  /* 0x0000000000007b1d */ /* 0x004fec0000010000 */
[----:B------:R-:W-:Y:S02]  /*0cc0*/  BSSY B3, `(.L_x_30) ;  /* 0x000000b000037945 */ /* 0x000fe40003800000 */
[----:B------:R-:W-:Y:S06]  /*0cd0*/  BAR.SYNC.DEFER_BLOCKING 0x0 ;  /* 0x0000000000007b1d */ /* 0x000fec0000010000 */
[----:B------:R2:W-:Y:S01]  /*0ce0*/  @!P0 STS [R12], RZ ;  /* 0x000000ff0c008388 */ /* 0x0005e20000000800 */
[----:B------:R-:W-:Y:S01]  /*0cf0*/  NOP ;  /* 0x0000000000007918 */ /* 0x000fe20000000000 */
[----:B------:R-:W-:Y:S05]  /*0d00*/  @P2 BRA `(.L_x_31) ;  /* 0x0000000000182947 */ /* 0x000fea0003800000 */
[----:B-1-34-:R-:W1:Y:S01]  /*0d10*/  LDS R4, [UR36+0x8] ;  /* 0x00000824ff047984 */ /* 0x01ae620008000800 */
[----:B------:R-:W3:Y:S01]  /*0d20*/  LDC.64 R10, c[0x0][0x220] ;  /* 0x00008800ff0a7b82 */ /* 0x000ee20000000a00 */
[----:B------:R-:W-:Y:S02]  /*0d30*/  IMAD.MOV.U32 R5, RZ, RZ, 0x70 ;  /* 0x00000070ff057424 */ /* 0x000fe400078e00ff */
[----:B---3--:R3:W-:Y:S03]  /*0d40*/  STS.64 [UR36], R10 ;  /* 0x0000000aff007988 */ /* 0x0087e60008000a24 */
[----:B-1----:R-:W-:-:S05]  /*0d50*/  LOP3.LUT R4, R4, 0x10, R5, 0xd8, !PT ;  /* 0x0000001004047812 */ /* 0x002fca00078ed805 */
[----:B------:R3:W-:Y:S02]  /*0d60*/  STS [UR36+0x8], R4 ;  /* 0x00000804ff007988 */ /* 0x0007e40008000824 */
.L_x_31:
[----:B----4-:R-:W-:Y:S05]  /*0d70*/  BSYNC B3 ;  /* 0x0000000000037941 */ /* 0x010fea0003800000 */
.L_x_30:
[----:B------:R-:W-:Y:S04]  /*0d80*/  BSSY B4, `(.L_x_32) ;  /* 0x0000011000047945 */ /* 0x000fe80003800000 */
[----:B------:R-:W-:Y:S04]  /*0d90*/  BSSY B3, `(.L_x_33) ;  /* 0x000000e000037945 */ /* 0x000fe80003800000 */
[----:B------:R-:W-:Y:S05]  /*0da0*/  @P2 BRA `(.L_x_34) ;  /* 0x0000000000242947 */ /* 0x000fea0003800000 */
[----:B-1-3--:R-:W1:Y:S01]  /*0db0*/  LDS R4, [UR36+0x34] ;  /* 0x00003424ff047984 */ /* 0x00ae620008000800 */
[----:B------:R-:W-:-:S05]  /*0dc0*/  IMAD.MOV.U32 R5, RZ, RZ, 0x3f000000 ;  /* 0x3f000000ff057424 */ /* 0x000fca00078e00ff */
[----:B-1----:R-:W-:-:S05]  /*0dd0*/  LOP3.LUT R4, R4, 0xff000000, R5, 0xb8, !PT ;  /* 0xff00000004047812 */ /* 0x002fca00078eb805 */
[----:B------:R1:W-:Y:S01]  /*0de0*/  STS [UR36+0x34], R4 ;  /* 0x00003404ff007988 */ /* 0x0003e20008000824 */
[----:B------:R-:W-:Y:S05]  /*0df0*/  @P2 BRA `(.L_x_35) ;  /* 0x00000000001c2947 */ /* 0x000fea0003800000 */
[----:B-1----:R-:W1:Y:S01]  /*0e00*/  LDS R4, [UR36+0x38] ;  /* 0x00003824ff047984 */ /* 0x002e620008000800 */
[----:B------:R-:W-:-:S05]  /*0e10*/  IMAD.MOV.U32 R5, RZ, RZ, 0x7f ;  /* 0x0000007fff057424 */ /* 0x000fca00078e00ff */
[----:B-1----:R-:W-:-:S05]  /*0e20*/  LOP3.LUT R4, R4, 0xff, R5, 0xb8, !PT ;  /* 0x000000ff04047812 */ /* 0x002fca00078eb805 */
[----:B------:R4:W-:Y:S02]  /*0e30*/  STS [UR36+0x38], R4 ;  /* 0x00003804ff007988 */ /* 0x0009e40008000824 */
.L_x_34:
[----:B------:R-:W-:Y:S05]  /*0e40*/  @P2 BREAK B3 ;  /* 0x0000000000032942 */ /* 0x000fea0003800000 */
[----:B------:R-:W-:Y:S05]  /*0e50*/  @P2 BRA `(.L_x_36) ;  /* 0x00000000000c2947 */ /* 0x000fea0003800000 */
[----:B------:R1:W-:Y:S02]  /*0e60*/  STS [UR36+0x20], R6 ;  /* 0x00002006ff007988 */ /* 0x0003e40008000824 */
.L_x_35:
[----:B------:R-:W-:Y:S05]  /*0e70*/  BSYNC B3 ;  /* 0x0000000000037941 */ /* 0x000fea0003800000 */
.L_x_33:
[----:B------:R1:W-:Y:S02]  /*0e80*/  @!P2 STS [UR36+0x24], R3 ;  /* 0x00002403ff00a988 */ /* 0x0003e40008000824 */
.L_x_36:
[----:B------:R-:W-:Y:S05]  /*0e90*/  BSYNC B4 ;  /* 0x0000000000047941 */ /* 0x000fea0003800000 */
.L_x_32:
[----:B------:R-:W-:Y:S05]  /*0ea0*/  WARPSYNC.ALL ;  /* 0x0000000000007948 */ /* 0x000fea0003800000 */
[----:B------:R-:W-:Y:S04]  /*0eb0*/  BSSY B4, `(.L_x_37) ;  /* 0x000000e000047945 */ /* 0x000fe80003800000 */
[----:B------:R-:W-:Y:S05]  /*0ec0*/  @P2 BRA `(.L_x_38) ;  /* 0x0000000000302947 */ /* 0x000fea0003800000 */
[----:B-1-34-:R-:W1:Y:S01]  /*0ed0*/  LDS R4, [UR36+0x34] ;  /* 0x00003424ff047984 */ /* 0x01ae620008000800 */
[----:B------:R-:W3:Y:S03]  /*0ee0*/  LDC.64 R10, c[0x0][0x248] ;  /* 0x00009200ff0a7b82 */ /* 0x000ee60000000a00 */
[----:B------:R-:W4:Y:S01]  /*0ef0*/  LDS R3, [UR36+0x1c] ;  /* 0x00001c24ff037984 */ /* 0x000f220008000800 */
[C---:B---3--:R-:W-:Y:S01]  /*0f00*/  SHF.L.U64.HI R6, R10.reuse, 0x1, R11 ;  /* 0x000000010a067819 */ /* 0x048fe2000001020b */
[----:B------:R-:W-:-:S03]  /*0f10*/  IMAD.SHL.U32 R5, R10, 0x2, RZ ;  /* 0x000000020a057824 */ /* 0x000fc600078e00ff */
[--C-:B------:R-:W-:Y:S02]  /*0f20*/  SHF.R.U32.HI R8, RZ, 0x4, R6.reuse ;  /* 0x00000004ff087819 */ /* 0x100fe40000011606 */
[----:B------:R-:W-:-:S05]  /*0f30*/  SHF.R.U64 R5, R5, 0x4, R6 ;  /* 0x0000000405057819 */ /* 0x000fca0000001206 */
[----:B------:R3:W-:Y:S01]  /*0f40*/  STS [UR36+0xc], R5 ;  /* 0x00000c05ff007988 */ /* 0x0007e20008000824 */
[----:B-1----:R-:W-:Y:S02]  /*0f50*/  LOP3.LUT R4, R4, 0x7, RZ, 0xb8, !PT ;  /* 0x0000000704047812 */ /* 0x002fe400078eb8ff */
[----:B----4-:R-:W-:-:S03]  /*0f60*/  LOP3.LUT R3, R3, 0xf, R8, 0xb8, !PT ;  /* 0x0000000f03037812 */ /* 0x010fc600078eb808 */
[----:B------:R3:W-:Y:S04]  /*0f70*/  STS [UR36+0x34], R4 ;  /* 0x00003404ff007988 */ /* 0x0007e80008000824 */
[----:B------:R3:W-:Y:S02]  /*0f80*/  STS [UR36+0x1c], R3 ;  /* 0x00001c03ff007988 */ /* 0x0007e40008000824 */
.L_x_38:
[----:B------:R-:W-:Y:S05]  /*0f90*/  BSYNC B4 ;  /* 0x0000000000047941 */ /* 0x000fea0003800000 */
.L_x_37:
[----:B------:R-:W-:Y:S04]  /*0fa0*/  BSSY B4, `(.L_x_39) ;  /* 0x000001a000047945 */ /* 0x000fe80003800000 */
[----:B------:R-:W-:Y:S04]  /*0fb0*/  BSSY B5, `(.L_x_40) ;  /* 0x0000015000057945 */ /* 0x000fe80003800000 */
[----:B------:R-:W-:Y:S05]  /*0fc0*/  @P2 BRA `(.L_x_41) ;  /* 0x0000000000202947 */ /* 0x000fea0003800000 */
[----:B-1-3--:R-:W1:Y:S02]  /*0fd0*/  LDS R3, [UR36+0x34] ;  /* 0x00003424ff037984 */ /* 0x00ae640008000800 */
[----:B-1----:R-:W-:-:S05]  /*0fe0*/  LOP3.LUT R3, R3, 0x38, RZ, 0xb8, !PT ;  /* 0x0000003803037812 */ /* 0x002fca00078eb8ff */
[----:B------:R1:W-:Y:S01]  /*0ff0*/  STS [UR36+0x34], R3 ;  /* 0x00003403ff007988 */ /* 0x0003e20008000824 */
[----:B------:R-:W-:Y:S05]  /*1000*/  @P2 BRA `(.L_x_42) ;  /* 0x0000000000202947 */ /* 0x000fea0003800000 */
[----:B-1----:R-:W1:Y:S01]  /*1010*/  LDS R3, [UR36+0x8] ;  /* 0x00000824ff037984 */ /* 0x002e620008000800 */
[----:B----4-:R-:W-:-:S05]  /*1020*/  IMAD.MOV.U32 R4, RZ, RZ, 0x780 ;  /* 0x00000780ff047424 */ /* 0x010fca00078e00ff */
[----:B-1----:R-:W-:-:S05]  /*1030*/  LOP3.LUT R3, R3, 0x300, R4, 0xd8, !PT ;  /* 0x0000030003037812 */ /* 0x002fca00078ed804 */
[----:B------:R1:W-:Y:S02]  /*1040*/  STS [UR36+0x8], R3 ;  /* 0x00000803ff007988 */ /* 0x0003e40008000824 */
.L_x_41:
[----:B------:R-:W-:Y:S05]  /*1050*/  @P2 BRA `(.L_x_43) ;  /* 0x0000000000282947 */ /* 0x000fea0003800000 */
[----:B-1-3--:R-:W1:Y:S02]  /*1060*/  LDS R3, [UR36+0x8] ;  /* 0x00000824ff037984 */ /* 0x00ae640008000800 */
[----:B-1----:R-:W-:-:S05]  /*1070*/  LOP3.LUT R3, R3, 0x1800, RZ, 0xb8, !PT ;  /* 0x0000180003037812 */ /* 0x002fca00078eb8ff */
[----:B------:R3:W-:Y:S02]  /*1080*/  STS [UR36+0x8], R3 ;  /* 0x00000803ff007988 */ /* 0x0007e40008000824 */
.L_x_42:
[----:B------:R-:W-:Y:S05]  /*1090*/  @P2 BREAK B5 ;  /* 0x0000000000052942 */ /* 0x000fea0003800000 */
[----:B------:R-:W-:Y:S05]  /*10a0*/  @P2 BRA `(.L_x_44) ;  /* 0x0000000000242947 */ /* 0x000fea0003800000 */
[----:B-1-3--:R-:W1:Y:S01]  /*10b0*/  LDS R3, [UR36+0x8] ;  /* 0x00000824ff037984 */ /* 0x00ae620008000800 */
[----:B----4-:R-:W-:-:S05]  /*10c0*/  IMAD.MOV.U32 R4, RZ, RZ, 0x6000 ;  /* 0x00006000ff047424 */ /* 0x010fca00078e00ff */
[----:B-1----:R-:W-:-:S04]  /*10d0*/  LOP3.LUT R3, R3, 0x6000, R4, 0xd8, !PT ;  /* 0x0000600003037812 */ /* 0x002fc800078ed804 */
[----:B------:R-:W-:-:S05]  /*10e0*/  LOP3.LUT R3, R3, 0x400000, RZ, 0xb8, !PT ;  /* 0x0040000003037812 */ /* 0x000fca00078eb8ff */
[----:B------:R1:W-:Y:S02]  /*10f0*/  STS [UR36+0x8], R3 ;  /* 0x00000803ff007988 */ /* 0x0003e40008000824 */
.L_x_43:
[----:B------:R-:W-:Y:S05]  /*1100*/  BSYNC B5 ;  /* 0x0000000000057941 */ /* 0x000fea0003800000 */
.L_x_40:
[----:B-1-3--:R-:W1:Y:S02]  /*1110*/  @!P2 LDS R3, [UR36+0x8] ;  /* 0x00000824ff03a984 */ /* 0x00ae640008000800 */
[----:B-1----:R-:W-:-:S05]  /*1120*/  @!P2 LOP3.LUT R3, R3, 0x8000, RZ, 0xb8, !PT ;  /* 0x000080000303a812 */ /* 0x002fca00078eb8ff */
[----:B------:R1:W-:Y:S02]  /*1130*/  @!P2 STS [UR36+0x8], R3 ;  /* 0x00000803ff00a988 */ /* 0x0003e40008000824 */
.L_x_44:
[----:B------:R-:W-:Y:S05]  /*1140*/  BSYNC B4 ;  /* 0x0000000000047941 */ /* 0x000fea0003800000 */
.L_x_39:
[----:B------:R-:W-:Y:S05]  /*1150*/  WARPSYNC.ALL ;  /* 0x0000000000007948 */ /* 0x000fea0003800000 */
[----:B------:R-:W-:Y:S01]  /*1160*/  UIADD3 UR8, UR8, 0x100, URZ ;  /* 0x0000010008087890 */ /* 0x000fe2000fffe03f */
[----:B------:R-:W-:Y:S02]  /*1170*/  ISETP.GE.AND P1, PT, R9, 0x1, PT ;  /* 0x000000010900780c */ /* 0x000fe40003f26270 */
[----:B------:R-:W-:Y:S02]  /*1180*/  CS2R R56, SRZ ;  /* 0x0000000000387805 */ /* 0x000fe4000001ff00 */
[----:B------:R-:W-:Y:S01]  /*1190*/  CS2R R58, SRZ ;  /* 0x00000000003a7805 */ /* 0x000fe2000001ff00 */
[----:B------:R-:W-:Y:S01]  /*11a0*/  UIADD3 UR52, UP0, UR8, UR38, URZ ;  /* 0x0000002608347290 */ /* 0x000fe2000ff1e03f */
[----:B------:R-:W-:-:S02]  /*11b0*/  CS2R R60, SRZ ;  /* 0x00000000003c7805 */ /* 0x000fc4000001ff00 */
[----:B------:R-:W-:Y:S02]  /*11c0*/  CS2R R62, SRZ ;  /* 0x00000000003e7805 */ /* 0x000fe4000001ff00 */
[----:B------:R-:W-:Y:S01]  /*11d0*/  CS2R R64, SRZ ;  /* 0x0000000000407805 */ /* 0x000fe2000001ff00 */
[----:B------:R-:W-:Y:S01]  /*11e0*/  ULEA.HI.X.SX32 UR39, UR8, UR39, 0x1, UP0 ;  /* 0x0000002708277291 */ /* 0x000fe200080f0e3f */
[----:B------:R-:W-:Y:S02]  /*11f0*/  CS2R R66, SRZ ;  /* 0x0000000000427805 */ /* 0x000fe4000001ff00 */
[----:B------:R-:W-:Y:S02]  /*1200*/  CS2R R68, SRZ ;  /* 0x0000000000447805 */ /* 0x000fe4000001ff00 */
[----:B------:R-:W-:Y:S02]  /*1210*/  CS2R R70, SRZ ;  /* 0x0000000000467805 */ /* 0x000fe4000001ff00 */
[----:B------:R-:W-:-:S02]  /*1220*/  CS2R R72, SRZ ;  /* 0x0000000000487805 */ /* 0x000fc4000001ff00 */
[----:B------:R-:W-:Y:S02]  /*1230*/  CS2R R74, SRZ ;  /* 0x00000000004a7805 */ /* 0x000fe4000001ff00 */
[----:B------:R-:W-:Y:S02]  /*1240*/  CS2R R76, SRZ ;  /* 0x00000000004c7805 */ /* 0x000fe4000001ff00 */
        /* <DEDUP_REMOVED lines=9> */
[----:B------:R-:W-:Y:S01]  /*12e0*/  CS2R R32, SRZ ;  /* 0x0000000000207805 */ /* 0x000fe2000001ff00 */
[----:B------:R-:W-:Y:S01]  /*12f0*/  IMAD.MOV.U32 R34, RZ, RZ, RZ ;  /* 0x000000ffff227224 */ /* 0x000fe200078e00ff */
[----:B------:R-:W-:Y:S06]  /*1300*/  @P0 BRA `(.L_x_45) ;  /* 0x00000000002c0947 */ /* 0x000fec0003800000 */
[----:B-1-3--:R-:W1:Y:S01]  /*1310*/  S2R R3, SR_LANEID ;  /* 0x0000000000037919 */ /* 0x00ae620000000000 */
[----:B------:R-:W-:Y:S05]  /*1320*/  WARPSYNC.ALL ;  /* 0x0000000000007948 */ /* 0x000fea0003800000 */
[----:B-1----:R-:W-:-:S05]  /*1330*/  IMAD.SHL.U32 R6, R3, 0x4, RZ ;  /* 0x0000000403067824 */ /* 0x002fca00078e00ff */
[----:B------:R-:W1:Y:S01]  /*1340*/  LDS R3, [R6+UR36] ;  /* 0x0000002406037984 */ /* 0x000e620008000800 */
[----:B----4-:R-:W-:Y:S01]  /*1350*/  IADD3 R4, P3, R6, UR52, RZ ;  /* 0x0000003406047c10 */ /* 0x010fe2000ff7e0ff */
[----:B------:R-:W-:-:S04]  /*1360*/  UMOV UR38, UR52 ;  /* 0x0000003400267c82 */ /* 0x000fc80008000000 */
[----:B------:R-:W-:-:S05]  /*1370*/  IMAD.X R5, RZ, RZ, UR39, P3 ;  /* 0x00000027ff057e24 */ /* 0x000fca00098e06ff */
[----:B-1----:R1:W3:Y:S01]  /*1380*/  ATOMG.E.EXCH.STRONG.GPU PT, RZ, [R4], R3 ;  /* 0x0000000304ff73a8 */ /* 0x0022e200041ee100 */
[----:B------:R-:W-:-:S04]  /*1390*/  DEPBAR {5,4,3,2,1,0} ;  /* 0x0000003f0000791a */ /* 0x000fc80000000000 */
[----:B------:R1:W-:Y:S01]  /*13a0*/  UTMACCTL.IV [UR38] ;  /* 0x00000000260079b9 */ /* 0x0003e20008000000 */
[----:B------:R-:W-:Y:S01]  /*13b0*/  NOP ;  /* 0x0000000000007918 */ /* 0x000fe20000000000 */
.L_x_45:
[----:B------:R-:W-:Y:S05]  /*13c0*/  @P0 BRA `(.L_x_46) ;  /* 0x00000000000c0947 */ /* 0x000fea0003800000 */
[----:B------:R0:W-:Y:S01]  /*13d0*/  UTMACMDFLUSH ;  /* 0x00000000000079b7 */ /* 0x0001e20000000000 */
[----:B------:R-:W-:Y:S05]  /*13e0*/  @P0 BRA `(.L_x_46) ;  /* 0x0000000000040947 */ /* 0x000fea0003800000 */
[----:B------:R-:W-:-:S04]  /*13f0*/  DEPBAR.LE SB0, 0x0 ;  /* 0x000080000000791a */ /* 0x000fc80000000000 */
.L_x_46:
[----:B------:R-:W-:Y:S05]  /*1400*/  WARPSYNC.ALL ;  /* 0x0000000000007948 */ /* 0x000fea0003800000 */
[----:B---3--:R-:W-:Y:S01]  /*1410*/  BAR.SYNC.DEFER_BLOCKING 0x0 ;  /* 0x0000000000007b1d */ /* 0x008fe20000010000 */
[----:B------:R-:W-:Y:S01]  /*1420*/  IMAD.MOV.U32 R35, RZ, RZ, RZ ;  /* 0x000000ffff237224 */ /* 0x000fe200078e00ff */
[----:B------:R-:W-:Y:S02]  /*1430*/  CS2R R36, SRZ ;  /* 0x0000000000247805 */ /* 0x000fe4000001ff00 */
[----:B------:R-:W-:Y:S02]  /*1440*/  CS2R R38, SRZ ;  /* 0x0000000000267805 */ /* 0x000fe4000001ff00 */
[----:B------:R-:W-:-:S02]  /*1450*/  CS2R R40, SRZ ;  /* 0x0000000000287805 */ /* 0x000fc4000001ff00 */
[----:B------:R-:W-:Y:S01]  /*1460*/  CS2R R42, SRZ ;  /* 0x00000000002a7805 */ /* 0x000fe2000001ff00 */
[----:B------:R-:W-:Y:S01]  /*1470*/  VOTEU.ALL UP0, P2 ;  /* 0x00000000003f7886 */ /* 0x000fe20001000000 */
[----:B------:R-:W-:Y:S01]  /*1480*/  UMOV UR8, 0x1 ;  /* 0x0000000100087882 */ /* 0x000fe20000000000 */
[----:B------:R-:W-:Y:S01]  /*1490*/  VOTEU.ALL UP1, P2 ;  /* 0x00000000003f7886 */ /* 0x000fe20001020000 */
[----:B------:R-:W-:Y:S01]  /*14a0*/  VOTEU.ALL UP2, P2 ;  /* 0x00000000003f7886 */ /* 0x000fe20001040000 */
[----:B------:R-:W-:Y:S01]  /*14b0*/  VOTEU.ALL UP3, P2 ;  /* 0x00000000003f7886 */ /* 0x000fe20001060000 */
[----:B------:R-:W-:-:S04]  /*14c0*/  @!UP0 UIADD3 UR10, -UR8, 0x100000, URZ ;  /* 0x00100000080a8890 */ /* 0x000fc8000fffe13f */
[----:B------:R-:W-:Y:S02]  /*14d0*/  @!UP0 USHF.L.U32 UR11, UR10, 0xb, URZ ;  /* 0x0000000b0a0b8899 */ /* 0x000fe4000800063f */
[----:B------:R-:W-:Y:S01]  /*14e0*/  @!UP0 USHF.L.U32 UR10, UR10, 0x1, URZ ;  /* 0x000000010a0a8899 */ /* 0x000fe2000800063f */
[----:B------:R-:W-:Y:S01]  /*14f0*/  CS2R R44, SRZ ;  /* 0x00000000002c7805 */ /* 0x000fe2000001ff00 */
        /* <DEDUP_REMOVED lines=12> */
[----:B------:R-:W-:Y:S01]  /*15c0*/  VOTEU.ALL UP0, P2 ;  /* 0x00000000003f7886 */ /* 0x000fe20001000000 */
[----:B------:R-:W-:Y:S02]  /*15d0*/  CS2R R52, SRZ ;  /* 0x0000000000347805 */ /* 0x000fe4000001ff00 */
[----:B------:R-:W-:Y:S01]  /*15e0*/  CS2R R54, SRZ ;  /* 0x0000000000367805 */ /* 0x000fe2000001ff00 */
[----:B------:R-:W3:Y:S02]  /*15f0*/  FENCE.VIEW.ASYNC.S ;  /* 0x00000000000073c6 */ /* 0x000ee40000000000 */
[----:B---3--:R3:W4:Y:S02]  /*1600*/  @!UP0 SYNCS.EXCH.64 URZ, [UR36+0x30000], UR10 ;  /* 0x0300000a243f85b2 */ /* 0x0087240008000100 */
[----:B----4-:R-:W-:Y:S01]  /*1610*/  BAR.SYNC.DEFER_BLOCKING 0x0 ;  /* 0x0000000000007b1d */ /* 0x010fe20000010000 */
[----:B---3--:R-:W-:-:S05]  /*1620*/  USHF.L.U32 UR11, UR54, 0x7, URZ ;  /* 0x00000007360b7899 */ /* 0x008fca000800063f */
[----:B------:R-:W3:Y:S02]  /*1630*/  @!UP1 SYNCS.EXCH.64 URZ, [UR36+0x30008], UR12 ;  /* 0x0300080c243f95b2 */ /* 0x000ee40008000100 */
[----:B---3--:R-:W-:Y:S06]  /*1640*/  BAR.SYNC.DEFER_BLOCKING 0x0 ;  /* 0x0000000000007b1d */ /* 0x008fec0000010000 */
[----:B------:R3:W4:Y:S02]  /*1650*/  @!UP2 SYNCS.EXCH.64 URZ, [UR36+0x30010], UR14 ;  /* 0x0300100e243fa5b2 */ /* 0x0007240008000100 */
[----:B----4-:R-:W-:Y:S01]  /*1660*/  BAR.SYNC.DEFER_BLOCKING 0x0 ;  /* 0x0000000000007b1d */ /* 0x010fe20000010000 */
[----:B---3--:R-:W-:-:S05]  /*1670*/  USHF.L.U32 UR15, UR53, 0x6, URZ ;  /* 0x00000006350f7899 */ /* 0x008fca000800063f */
[----:B------:R3:W4:Y:S01]  /*1680*/  @!UP3 SYNCS.EXCH.64 URZ, [UR36+0x30018], UR8 ;  /* 0x03001808243fb5b2 */ /* 0x0007220008000100 */
[----:B------:R-:W-:Y:S06]  /*1690*/  @!P1 BRA `(.L_x_47) ;  /* 0x0000000800189947 */ /* 0x000fec0003800000 */
[----:B-1----:R-:W-:Y:S02]  /*16a0*/  SHF.R.U32.HI R3, RZ, 0x5, R0 ;  /* 0x00000005ff037819 */ /* 0x002fe40000011600 */
[----:B------:R-:W-:Y:S02]  /*16b0*/  CS2R R56, SRZ ;  /* 0x0000000000387805 */ /* 0x000fe4000001ff00 */
[----:B------:R-:W-:Y:S02]  /*16c0*/  CS2R R58, SRZ ;  /* 0x00000000003a7805 */ /* 0x000fe4000001ff00 */
[----:B------:R-:W-:Y:S02]  /*16d0*/  CS2R R60, SRZ ;  /* 0x00000000003c7805 */ /* 0x000fe4000001ff00 */
[----:B------:R-:W-:Y:S02]  /*16e0*/  R2UR UR56, R3 ;  /* 0x00000000033872ca */ /* 0x000fe400000e0000 */
        /* <DEDUP_REMOVED lines=28> */
[----:B------:R-:W-:Y:S01]  /*18b0*/  CS2R R54, SRZ ;  /* 0x0000000000367805 */ /* 0x000fe2000001ff00 */
[----:B------:R-:W-:Y:S01]  /*18c0*/  UMOV UR38, URZ ;  /* 0x0000003f00267c82 */ /* 0x000fe20008000000 */
[----:B------:R-:W-:-:S05]  /*18d0*/  UMOV UR37, URZ ;  /* 0x0000003f00257c82 */ /* 0x000fca0008000000 */
.L_x_49:
[----:B----4-:R-:W-:Y:S01]  /*18e0*/  BAR.SYNC.DEFER_BLOCKING 0x0 ;  /* 0x0000000000007b1d */ /* 0x010fe20000010000 */
[----:B------:R-:W-:Y:S01]  /*18f0*/  ULEA UR22, UR38, UR36, 0x3 ;  /* 0x0000002426167291 */ /* 0x000fe2000f8e183f */
[----:B------:R-:W-:Y:S01]  /*1900*/  @!P2 IMAD.MOV.U32 R3, RZ, RZ, 0xc000 ;  /* 0x0000c000ff03a424 */ /* 0x000fe200078e00ff */
[----:B------:R-:W-:Y:S01]  /*1910*/  ELECT P0, URZ, PT ;  /* 0x00000000003f782f */ /* 0x000fe20003800000 */
[----:B---3--:R-:W-:-:S03]  /*1920*/  ULEA UR8, UR38, UR36, 0xe ;  /* 0x0000002426087291 */ /* 0x008fc6000f8e703f */
[----:B------:R-:W-:Y:S01]  /*1930*/  ISETP.LT.U32.AND P0, PT, R2, 0x40, P0 ;  /* 0x000000400200780c */ /* 0x000fe20000701070 */
[----:B------:R-:W-:Y:S02]  /*1940*/  ULEA UR20, UR38, UR36, 0xf ;  /* 0x0000002426147291 */ /* 0x000fe4000f8e783f */
[----:B------:R-:W-:Y:S02]  /*1950*/  ULOP3.LUT UR12, UR56, 0x1, URZ, 0xc0, !UPT ;  /* 0x00000001380c7892 */ /* 0x000fe4000f8ec03f */
[----:B------:R-:W-:Y:S02]  /*1960*/  UIADD3 UR21, UR8, 0x20000, URZ ;  /* 0x0002000008157890 */ /* 0x000fe4000fffe03f */
[----:B------:R-:W-:Y:S02]  /*1970*/  ULEA UR8, UR12, UR20, 0xe ;  /* 0x000000140c087291 */ /* 0x000fe4000f8e703f */
[----:B------:R-:W-:Y:S01]  /*1980*/  ULEA UR10, UR12, UR37, 0x6 ;  /* 0x000000250c0a7291 */ /* 0x000fe2000f8e303f */
[----:B------:R-:W-:-:S03]  /*1990*/  ELECT P1, URZ, PT ;  /* 0x00000000003f782f */ /* 0x000fc60003820000 */
[----:B------:R-:W-:Y:S01]  /*19a0*/  VOTEU.ANY UP0, P0 ;  /* 0x00000000003f7886 */ /* 0x000fe20000000100 */
[----:B------:R-:W-:Y:S01]  /*19b0*/  VOTEU.ANY UP2, P0 ;  /* 0x00000000003f7886 */ /* 0x000fe20000040100 */
[----:B------:R-:W-:Y:S01]  /*19c0*/  ISETP.LT.U32.AND P1, PT, R2, 0x40, P1 ;  /* 0x000000400200780c */ /* 0x000fe20000f21070 */
[----:B------:R-:W-:Y:S01]  /*19d0*/  ULEA UR12, UR12, UR21, 0xd ;  /* 0x000000150c0c7291 */ /* 0x000fe2000f8e683f */
[----:B------:R1:W-:Y:S01]  /*19e0*/  @!P2 SYNCS.ARRIVE.TRANS64 RZ, [UR22+0x30000], R3 ;  /* 0x03000003ffffa9a7 */ /* 0x0003e20008000016 */
[----:B------:R3:W-:Y:S06]  /*19f0*/  MEMBAR.ALL.CTA ;  /* 0x0000000000007992 */ /* 0x0007ec0000008000 */
[----:B---3--:R-:W3:Y:S01]  /*1a00*/  FENCE.VIEW.ASYNC.S ;  /* 0x00000000000073c6 */ /* 0x008ee20000000000 */
[----:B------:R-:W-:Y:S01]  /*1a10*/  @UP0 UIADD3 UR9, UR22, 0x30000, URZ ;  /* 0x0003000016090890 */ /* 0x000fe2000fffe03f */
[----:B------:R-:W-:Y:S01]  /*1a20*/  @UP0 UMOV UR16, UR4 ;  /* 0x0000000400100c82 */ /* 0x000fe20008000000 */
[----:B------:R-:W-:Y:S01]  /*1a30*/  @UP0 UMOV UR17, UR5 ;  /* 0x0000000500110c82 */ /* 0x000fe20008000000 */
[----:B------:R-:W-:Y:S01]  /*1a40*/  UMOV UR14, UR10 ;  /* 0x0000000a000e7c82 */ /* 0x000fe20008000000 */
[----:B-1----:R-:W-:Y:S01]  /*1a50*/  IMAD.U32 R3, RZ, RZ, UR55 ;  /* 0x00000037ff037e24 */ /* 0x002fe2000f8e00ff */
[----:B---3--:R-:W-:Y:S01]  /*1a60*/  VOTEU.ANY UP1, P1 ;  /* 0x00000000003f7886 */ /* 0x008fe20000820100 */
[----:B------:R-:W-:-:S03]  /*1a70*/  VOTEU.ANY UP3, P1 ;  /* 0x00000000003f7886 */ /* 0x000fc60000860100 */
[----:B------:R-:W-:Y:S01]  /*1a80*/  SHF.L.U32 R3, R3, 0x1f, RZ ;  /* 0x0000001f03037819 */ /* 0x000fe200000006ff */
[----:B------:R-:W-:Y:S01]  /*1a90*/  @UP1 UIADD3 UR13, UR22, 0x30000, URZ ;  /* 0x00030000160d1890 */ /* 0x000fe2000fffe03f */
[----:B------:R-:W-:Y:S01]  /*1aa0*/  @UP1 UMOV UR18, UR6 ;  /* 0x0000000600121c82 */ /* 0x000fe20008000000 */
[----:B------:R-:W-:Y:S01]  /*1ab0*/  @UP1 UMOV UR19, UR7 ;  /* 0x0000000700131c82 */ /* 0x000fe20008000000 */
[----:B------:R-:W-:Y:S06]  /*1ac0*/  BAR.SYNC.DEFER_BLOCKING 0x0 ;  /* 0x0000000000007b1d */ /* 0x000fec0000010000 */
[----:B------:R1:W-:Y:S02]  /*1ad0*/  @UP2 UTMALDG.2D [UR8], [UR16] ;  /* 0x00000008100025b4 */ /* 0x0003e40008008000 */
[----:B------:R-:W-:Y:S06]  /*1ae0*/  BAR.SYNC.DEFER_BLOCKING 0x0 ;  /* 0x0000000000007b1d */ /* 0x000fec0000010000 */
[----:B------:R1:W-:Y:S02]  /*1af0*/  @UP3 UTMALDG.2D [UR12], [UR18] ;  /* 0x0000000c120035b4 */ /* 0x0003e40008008000 */
[----:B------:R-:W-:Y:S06]  /*1b00*/  BAR.SYNC.DEFER_BLOCKING 0x0 ;  /* 0x0000000000007b1d */ /* 0x000fec0000010000 */
[----:B------:R-:W3:Y:S02]  /*1b10*/  SYNCS.PHASECHK.TRANS64.TRYWAIT P0, [UR22+0x30000], R3 ;  /* 0x03000003ff0075a7 */ /* 0x000ee40008000156 */
[----:B-1-3--:R-:W-:Y:S05]  /*1b20*/  @!P0 BRA `(.L_x_48) ;  /* 0x0000000800308947 */ /* 0x00afea0003800000 */
.L_x_50:
[----:B------:R-:W-:Y:S01]  /*1b30*/  USHF.R.U32.HI UR48, URZ, 0x4, UR20 ;  /* 0x000000043f307899 */ /* 0x000fe20008011614 */
[----:B------:R-:W-:Y:S02]  /*1b40*/  WARPGROUP.DEPBAR.LE gsb0, 0x0 ;  /* 0x00008000000079c5 */ /* 0x000fe40000010000 */
[----:B------:R-:W-:Y:S01]  /*1b50*/  USHF.R.U32.HI UR50, URZ, 0x4, UR21 ;  /* 0x000000043f327899 */ /* 0x000fe20008011615 */
[----:B------:R-:W-:Y:S01]  /*1b60*/  WARPGROUP.ARRIVE ;  /* 0x00000000000079c5 */ /* 0x000fe20000000000 */
[----:B------:R-:W-:Y:S01]  /*1b70*/  USGXT.U32 UR48, UR48, 0xe ;  /* 0x0000000e3030789a */ /* 0x000fe20008000000 */
[----:B------:R-:W1:Y:S01]  /*1b80*/  LDC R3, c[0x0][0x230] ;  /* 0x00008c00ff037b82 */ /* 0x000e620000000800 */
[----:B------:R-:W-:Y:S01]  /*1b90*/  USGXT.U32 UR50, UR50, 0xe ;  /* 0x0000000e3232789a */ /* 0x000fe20008000000 */
[----:B------:R-:W-:Y:S01]  /*1ba0*/  UMOV UR49, 0x40000040 ;  /* 0x4000004000317882 */ /* 0x000fe20000000000 */
[----:B------:R-:W-:Y:S01]  /*1bb0*/  UMOV UR51, 0x40000040 ;  /* 0x4000004000337882 */ /* 0x000fe20000000000 */
[----:B------:R-:W-:-:S02]  /*1bc0*/  UIADD3 UR40, UP0, UR48, 0x2, URZ ;  /* 0x0000000230287890 */ /* 0x000fc4000ff1e03f */
[----:B------:R-:W-:Y:S01]  /*1bd0*/  UIADD3 UR42, UP1, UR50, 0x2, URZ ;  /* 0x00000002322a7890 */ /* 0x000fe2000ff3e03f */
[----:B------:R-:W-:-:S03]  /*1be0*/  UMOV UR8, URZ ;  /* 0x0000003f00087c82 */ /* 0x000fc60008000000 */
[----:B------:R-:W-:Y:S01]  /*1bf0*/  HGMMA.64x64x16.F32 R56, gdesc[UR48], R56 ;  /* 0x00e00000303879f0 */ /* 0x000fe20008700838 */
[----:B------:R-:W-:Y:S01]  /*1c00*/  UMOV UR9, URZ ;  /* 0x0000003f00097c82 */ /* 0x000fe20008000000 */
[----:B------:R-:W-:Y:S02]  /*1c10*/  UIADD3.X UR41, UR8, 0x40000040, URZ, UP0, !UPT ;  /* 0x4000004008297890 */ /* 0x000fe400087fe43f */
[----:B------:R-:W-:Y:S02]  /*1c20*/  UIADD3.X UR43, UR9, 0x40000040, URZ, UP1, !UPT ;  /* 0x40000040092b7890 */ /* 0x000fe40008ffe43f */
[----:B------:R-:W-:Y:S02]  /*1c30*/  UIADD3.64 UR32, UR40, 0x2, URZ ;  /* 0x0000000228207897 */ /* 0x000fe4000fffe03f */
[----:B------:R-:W-:Y:S02]  /*1c40*/  UIADD3.64 UR34, UR42, 0x2, URZ ;  /* 0x000000022a227897 */ /* 0x000fe4000fffe03f */
[----:B------:R-:W-:-:S02]  /*1c50*/  UIADD3.64 UR28, UR40, 0x4, URZ ;  /* 0x00000004281c7897 */ /* 0x000fc4000fffe03f */
[----:B------:R-:W-:Y:S02]  /*1c60*/  UIADD3.64 UR30, UR42, 0x4, URZ ;  /* 0x000000042a1e7897 */ /* 0x000fe4000fffe03f */
[----:B------:R-:W-:Y:S02]  /*1c70*/  UIADD3.64 UR24, UR40, 0x3fe, URZ ;  /* 0x000003fe28187897 */ /* 0x000fe4000fffe03f */
[----:B------:R-:W-:Y:S02]  /*1c80*/  UIADD3.64 UR26, UR42, 0x1fe, URZ ;  /* 0x000001fe2a1a7897 */ /* 0x000fe4000fffe03f */
[----:B------:R-:W-:Y:S02]  /*1c90*/  UIADD3.64 UR20, UR40, 0x400, URZ ;  /* 0x0000040028147897 */ /* 0x000fe4000fffe03f */
[----:B------:R-:W-:Y:S02]  /*1ca0*/  UIADD3.64 UR22, UR42, 0x200, URZ ;  /* 0x000002002a167897 */ /* 0x000fe4000fffe03f */
[----:B------:R-:W-:-:S02]  /*1cb0*/  UIADD3.64 UR16, UR40, 0x402, URZ ;  /* 0x0000040228107897 */ /* 0x000fc4000fffe03f */
[----:B------:R-:W-:Y:S02]  /*1cc0*/  UIADD3.64 UR18, UR42, 0x202, URZ ;  /* 0x000002022a127897 */ /* 0x000fe4000fffe03f */
[----:B------:R-:W-:Y:S02]  /*1cd0*/  UIADD3.64 UR44, UR40, 0x404, URZ ;  /* 0x00000404282c7897 */ /* 0x000fe4000fffe03f */
[----:B------:R-:W-:Y:S02]  /*1ce0*/  UIADD3.64 UR46, UR42, 0x204, URZ ;  /* 0x000002042a2e7897 */ /* 0x000fe4000fffe03f */
[----:B------:R-:W-:Y:S02]  /*1cf0*/  UIADD3.64 UR48, UR40, 0x1fe, URZ ;  /* 0x000001fe28307897 */ /* 0x000fe4000fffe03f */
[----:B------:R-:W-:Y:S02]  /*1d00*/  UIADD3 UR37, UR37, 0x80, URZ ;  /* 0x0000008025257890 */ /* 0x000fe4000fffe03f */
[----:B------:R-:W-:-:S04]  /*1d10*/  UIADD3 UR38, UR38, 0x1, URZ ;  /* 0x0000000126267890 */ /* 0x000fc8000fffe03f */
[----:B-1----:R-:W-:Y:S01]  /*1d20*/  ISETP.LE.AND P0, PT, R3, UR37, PT ;  /* 0x0000002503007c0c */ /* 0x002fe2000bf03270 */
[----:B------:R-:W-:-:S04]  /*1d30*/  UISETP.NE.U32.AND UP0, UPT, UR38, 0x4, UPT ;  /* 0x000000042600788c */ /* 0x000fc8000bf05070 */
[----:B------:R-:W-:Y:S02]  /*1d40*/  USEL UR8, URZ, 0x1, UP0 ;  /* 0x000000013f087887 */ /* 0x000fe40008000000 */
[----:B------:R-:W-:Y:S02]  /*1d50*/  USEL UR38, UR38, URZ, UP0 ;  /* 0x0000003f26267287 */ /* 0x000fe40008000000 */
[----:B------:R-:W-:Y:S01]  /*1d60*/  ULOP3.LUT UR55, UR55, UR8, URZ, 0x3c, !UPT ;  /* 0x0000000837377292 */ /* 0x000fe2000f8e3c3f */
[----:B------:R-:W-:Y:S04]  /*1d70*/  HGMMA.64x64x16.F32 R56, gdesc[UR40], R56 ;  /* 0x00e00000283879f0 */ /* 0x000fe80008700838 */
[----:B------:R-:W-:Y:S01]  /*1d80*/  HGMMA.64x64x16.F32 R56, gdesc[UR32], R56 ;  /* 0x00e00000203879f0 */ /* 0x000fe20008700838 */
[----:B------:R-:W-:-:S03]  /*1d90*/  UIADD3.64 UR32, UR40, 0x202, URZ ;  /* 0x0000020228207897 */ /* 0x000fc6000fffe03f */
        /* <DEDUP_REMOVED lines=11> */
[----:B------:R-:W-:Y:S01]  /*1e50*/  UIADD3.64 UR48, UR40, 0x200, URZ ;  /* 0x0000020028307897 */ /* 0x000fe2000fffe03f */
[----:B------:R-:W-:Y:S01]  /*1e60*/  UMOV UR50, UR42 ;  /* 0x0000002a00327c82 */ /* 0x000fe20008000000 */
[----:B------:R-:W-:-:S07]  /*1e70*/  UMOV UR51, UR43 ;  /* 0x0000002b00337c82 */ /* 0x000fce0008000000 */
[----:B------:R-:W-:Y:S04]  /*1e80*/  HGMMA.64x64x16.F32 R24, gdesc[UR48], R24 ;  /* 0x00e00000301879f0 */ /* 0x000fe80008700818 */
[----:B------:R-:W-:Y:S04]  /*1e90*/  HGMMA.64x64x16.F32 R24, gdesc[UR32], R24 ;  /* 0x00e00000201879f0 */ /* 0x000fe80008700818 */
[----:B------:R-:W-:Y:S04]  /*1ea0*/  HGMMA.64x64x16.F32 R24, gdesc[UR28], R24 ;  /* 0x00e000001c1879f0 */ /* 0x000fe80008700818 */
[----:B------:R-:W-:Y:S04]  /*1eb0*/  HGMMA.64x64x16.F32 R24, gdesc[UR24], R24 ;  /* 0x00e00000181879f0 */ /* 0x000fe80008700818 */
[----:B------:R-:W-:Y:S04]  /*1ec0*/  HGMMA.64x64x16.F32 R24, gdesc[UR20], R24 ;  /* 0x00e00000141879f0 */ /* 0x000fe80008700818 */
[----:B------:R-:W-:Y:S04]  /*1ed0*/  HGMMA.64x64x16.F32 R24, gdesc[UR16], R24 ;  /* 0x00e00000101879f0 */ /* 0x000fe80008700818 */
[----:B------:R-:W-:Y:S01]  /*1ee0*/  HGMMA.64x64x16.F32 R24, gdesc[UR44], R24, gsb0 ;  /* 0x00e000002c1879f0 */ /* 0x000fe20008000818 */
[----:B------:R-:W-:Y:S05]  /*1ef0*/  @!P0 BRA `(.L_x_49) ;  /* 0xfffffff800788947 */ /* 0x000fea000383ffff */
.L_x_47:
[----:B------:R-:W-:Y:S02]  /*1f00*/  WARPGROUP.DEPBAR.LE gsb0, 0x0 ;  /* 0x00008000000079c5 */ /* 0x000fe40000010000 */
[----:B----4-:R-:W-:Y:S01]  /*1f10*/  BAR.SYNC.DEFER_BLOCKING 0x0 ;  /* 0x0000000000007b1d */ /* 0x010fe20000010000 */
[C---:B-1----:R-:W-:Y:S01]  /*1f20*/  IMAD.SHL.U32 R3, R0.reuse, 0x80, RZ ;  /* 0x0000008000037824 */ /* 0x042fe200078e00ff */
[----:B------:R-:W-:Y:S01]  /*1f30*/  ELECT P0, URZ, PT ;  /* 0x00000000003f782f */ /* 0x000fe20003800000 */
[----:B------:R-:W-:Y:S01]  /*1f40*/  IMAD.SHL.U32 R4, R0, 0x10, RZ ;  /* 0x0000001000047824 */ /* 0x000fe200078e00ff */
[----:B------:R-:W-:Y:S02]  /*1f50*/  F2FP.F16.F32.PACK_AB R56, R57, R56 ;  /* 0x000000383938723e */ /* 0x000fe400000000ff */
[----:B------:R-:W-:Y:S01]  /*1f60*/  LOP3.LUT R3, R3, 0x780, RZ, 0xc0, !PT ;  /* 0x0000078003037812 */ /* 0x000fe200078ec0ff */
[----:B------:R-:W-:Y:S01]  /*1f70*/  UMOV UR37, UR15 ;  /* 0x0000000f00257c82 */ /* 0x000fe20008000000 */
[----:B------:R-:W-:Y:S01]  /*1f80*/  F2FP.F16.F32.PACK_AB R57, R59, R58 ;  /* 0x0000003a3b39723e */ /* 0x000fe200000000ff */
[----:B------:R-:W-:Y:S01]  /*1f90*/  UMOV UR38, UR11 ;  /* 0x0000000b00267c82 */ /* 0x000fe20008000000 */
[----:B------:R-:W-:-:S02]  /*1fa0*/  LOP3.LUT R3, R3, 0x70, R4, 0xf8, !PT ;  /* 0x0000007003037812 */ /* 0x000fc400078ef804 */
[----:B------:R-:W-:Y:S02]  /*1fb0*/  F2FP.F16.F32.PACK_AB R24, R25, R24 ;  /* 0x000000181918723e */ /* 0x000fe400000000ff */
[----:B------:R-:W-:Y:S01]  /*1fc0*/  LOP3.LUT R3, R3, 0x10, R0, 0x78, !PT ;  /* 0x0000001003037812 */ /* 0x000fe200078e7800 */
[----:B------:R-:W-:Y:S01]  /*1fd0*/  IMAD.SHL.U32 R0, R0, 0x40, RZ ;  /* 0x0000004000007824 */ /* 0x000fe200078e00ff */
[----:B------:R-:W-:Y:S02]  /*1fe0*/  ISETP.LT.U32.AND P0, PT, R2, 0x20, P0 ;  /* 0x000000200200780c */ /* 0x000fe40000701070 */
[----:B------:R-:W-:Y:S02]  /*1ff0*/  F2FP.F16.F32.PACK_AB R58, R61, R60 ;  /* 0x0000003c3d3a723e */ /* 0x000fe400000000ff */
[----:B------:R-:W-:Y:S02]  /*2000*/  LOP3.LUT R0, R3, 0x1800, R0, 0xf8, !PT ;  /* 0x0000180003007812 */ /* 0x000fe400078ef800 */
[----:B------:R-:W-:Y:S01]  /*2010*/  F2FP.F16.F32.PACK_AB R59, R63, R62 ;  /* 0x0000003e3f3b723e */ /* 0x000fe200000000ff */
[----:B------:R-:W1:Y:S02]  /*2020*/  @!P2 SYNCS.CCTL.IV [UR36+0x30000] ;  /* 0x03000000ff00a9b1 */ /* 0x000e640008000024 */
[----:B-1----:R-:W-:Y:S01]  /*2030*/  BAR.SYNC.DEFER_BLOCKING 0x0 ;  /* 0x0000000000007b1d */ /* 0x002fe20000010000 */
[C---:B------:R-:W-:Y:S01]  /*2040*/  LOP3.LUT R3, R0.reuse, 0x20, RZ, 0x3c, !PT ;  /* 0x0000002000037812 */ /* 0x040fe200078e3cff */
[C---:B------:R-:W-:Y:S01]  /*2050*/  VIADD R2, R0.reuse, UR36 ;  /* 0x0000002400027c36 */ /* 0x040fe20008000000 */
[----:B------:R-:W-:-:S02]  /*2060*/  LOP3.LUT R4, R0, 0x40, RZ, 0x3c, !PT ;  /* 0x0000004000047812 */ /* 0x000fc400078e3cff */
[----:B------:R-:W-:Y:S01]  /*2070*/  F2FP.F16.F32.PACK_AB R64, R65, R64 ;  /* 0x000000404140723e */ /* 0x000fe200000000ff */
[----:B------:R-:W-:Y:S01]  /*2080*/  VIADD R3, R3, UR36 ;  /* 0x0000002403037c36 */ /* 0x000fe20008000000 */
[----:B------:R-:W-:Y:S01]  /*2090*/  F2FP.F16.F32.PACK_AB R25, R27, R26 ;  /* 0x0000001a1b19723e */ /* 0x000fe200000000ff */
[----:B------:R-:W-:Y:S01]  /*20a0*/  VIADD R4, R4, UR36 ;  /* 0x0000002404047c36 */ /* 0x000fe20008000000 */
[----:B------:R-:W-:Y:S01]  /*20b0*/  F2FP.F16.F32.PACK_AB R65, R67, R66 ;  /* 0x000000424341723e */ /* 0x000fe200000000ff */
[----:B------:R-:W-:Y:S01]  /*20c0*/  VOTEU.ANY UP0, P0 ;  /* 0x00000000003f7886 */ /* 0x000fe20000000100 */
[----:B------:R-:W-:Y:S01]  /*20d0*/  F2FP.F16.F32.PACK_AB R26, R29, R28 ;  /* 0x0000001c1d1a723e */ /* 0x000fe200000000ff */
[----:B------:R-:W-:Y:S01]  /*20e0*/  VOTEU.ANY UP1, P0 ;  /* 0x00000000003f7886 */ /* 0x000fe20000020100 */
[----:B------:R-:W-:Y:S02]  /*20f0*/  F2FP.F16.F32.PACK_AB R27, R31, R30 ;  /* 0x0000001e1f1b723e */ /* 0x000fe400000000ff */
[----:B------:R-:W-:Y:S01]  /*2100*/  F2FP.F16.F32.PACK_AB R32, R33, R32 ;  /* 0x000000202120723e */ /* 0x000fe200000000ff */
[----:B---3--:R-:W-:Y:S01]  /*2110*/  @UP0 UMOV UR8, UR52 ;  /* 0x0000003400080c82 */ /* 0x008fe20008000000 */
[----:B------:R-:W-:Y:S01]  /*2120*/  LOP3.LUT R0, R0, 0x60, RZ, 0x3c, !PT ;  /* 0x0000006000007812 */ /* 0x000fe200078e3cff */
[----:B------:R-:W-:Y:S01]  /*2130*/  @UP0 UMOV UR9, UR39 ;  /* 0x0000002700090c82 */ /* 0x000fe20008000000 */
[----:B------:R-:W-:-:S02]  /*2140*/  F2FP.F16.F32.PACK_AB R66, R69, R68 ;  /* 0x000000444542723e */ /* 0x000fc400000000ff */
[----:B------:R-:W-:Y:S01]  /*2150*/  F2FP.F16.F32.PACK_AB R67, R71, R70 ;  /* 0x000000464743723e */ /* 0x000fe200000000ff */
[----:B------:R-:W-:Y:S01]  /*2160*/  VIADD R0, R0, UR36 ;  /* 0x0000002400007c36 */ /* 0x000fe20008000000 */
[----:B------:R-:W-:Y:S01]  /*2170*/  F2FP.F16.F32.PACK_AB R72, R73, R72 ;  /* 0x000000484948723e */ /* 0x000fe200000000ff */
[----:B------:R-:W1:Y:S02]  /*2180*/  @!P2 SYNCS.CCTL.IV [UR36+0x30008] ;  /* 0x03000800ff00a9b1 */ /* 0x000e640008000024 */
[----:B-1----:R-:W-:Y:S01]  /*2190*/  BAR.SYNC.DEFER_BLOCKING 0x0 ;  /* 0x0000000000007b1d */ /* 0x002fe20000010000 */
[----:B------:R-:W-:Y:S02]  /*21a0*/  F2FP.F16.F32.PACK_AB R33, R35, R34 ;  /* 0x000000222321723e */ /* 0x000fe400000000ff */
[----:B------:R-:W-:Y:S02]  /*21b0*/  F2FP.F16.F32.PACK_AB R73, R75, R74 ;  /* 0x0000004a4b49723e */ /* 0x000fe400000000ff */
[----:B------:R-:W-:-:S02]  /*21c0*/  F2FP.F16.F32.PACK_AB R34, R37, R36 ;  /* 0x000000242522723e */ /* 0x000fc400000000ff */
[----:B------:R-:W-:Y:S02]  /*21d0*/  F2FP.F16.F32.PACK_AB R35, R39, R38 ;  /* 0x000000262723723e */ /* 0x000fe400000000ff */
[----:B------:R-:W-:Y:S02]  /*21e0*/  F2FP.F16.F32.PACK_AB R40, R41, R40 ;  /* 0x000000282928723e */ /* 0x000fe400000000ff */
[----:B------:R-:W-:Y:S02]  /*21f0*/  F2FP.F16.F32.PACK_AB R74, R77, R76 ;  /* 0x0000004c4d4a723e */ /* 0x000fe400000000ff */
[----:B------:R-:W-:Y:S02]  /*2200*/  F2FP.F16.F32.PACK_AB R75, R79, R78 ;  /* 0x0000004e4f4b723e */ /* 0x000fe400000000ff */
[----:B------:R-:W-:Y:S02]  /*2210*/  F2FP.F16.F32.PACK_AB R80, R81, R80 ;  /* 0x000000505150723e */ /* 0x000fe400000000ff */
[----:B------:R-:W-:-:S02]  /*2220*/  F2FP.F16.F32.PACK_AB R41, R43, R42 ;  /* 0x0000002a2b29723e */ /* 0x000fc400000000ff */
[----:B------:R-:W-:Y:S02]  /*2230*/  F2FP.F16.F32.PACK_AB R81, R83, R82 ;  /* 0x000000525351723e */ /* 0x000fe400000000ff */
[----:B------:R-:W-:Y:S02]  /*2240*/  F2FP.F16.F32.PACK_AB R42, R45, R44 ;  /* 0x0000002c2d2a723e */ /* 0x000fe400000000ff */
[----:B------:R-:W-:Y:S01]  /*2250*/  F2FP.F16.F32.PACK_AB R43, R47, R46 ;  /* 0x0000002e2f2b723e */ /* 0x000fe200000000ff */
[----:B------:R-:W1:Y:S02]  /*2260*/  @!P2 SYNCS.CCTL.IV [UR36+0x30010] ;  /* 0x03001000ff00a9b1 */ /* 0x000e640008000024 */
[----:B-1----:R-:W-:Y:S01]  /*2270*/  BAR.SYNC.DEFER_BLOCKING 0x0 ;  /* 0x0000000000007b1d */ /* 0x002fe20000010000 */
[----:B------:R-:W-:Y:S02]  /*2280*/  F2FP.F16.F32.PACK_AB R48, R49, R48 ;  /* 0x000000303130723e */ /* 0x000fe400000000ff */
[----:B------:R-:W-:-:S02]  /*2290*/  F2FP.F16.F32.PACK_AB R82, R85, R84 ;  /* 0x000000545552723e */ /* 0x000fc400000000ff */
[----:B------:R-:W-:Y:S02]  /*22a0*/  F2FP.F16.F32.PACK_AB R83, R87, R86 ;  /* 0x000000565753723e */ /* 0x000fe400000000ff */
[----:B------:R-:W-:Y:S02]  /*22b0*/  F2FP.F16.F32.PACK_AB R49, R51, R50 ;  /* 0x000000323331723e */ /* 0x000fe400000000ff */
[----:B------:R-:W-:Y:S02]  /*22c0*/  F2FP.F16.F32.PACK_AB R50, R53, R52 ;  /* 0x000000343532723e */ /* 0x000fe400000000ff */
[----:B------:R-:W-:Y:S01]  /*22d0*/  F2FP.F16.F32.PACK_AB R51, R55, R54 ;  /* 0x000000363733723e */ /* 0x000fe200000000ff */
[----:B------:R-:W1:Y:S02]  /*22e0*/  @!P2 SYNCS.CCTL.IV [UR36+0x30018] ;  /* 0x03001800ff00a9b1 */ /* 0x000e640008000024 */
[----:B-1----:R-:W-:Y:S04]  /*22f0*/  STSM.16.M88.4 [R2], R56 ;  /* 0x0000003802007844 */ /* 0x002fe80000000200 */
[----:B------:R-:W-:Y:S04]  /*2300*/  STSM.16.M88.4 [R2+0x2000], R24 ;  /* 0x0020001802007844 */ /* 0x000fe80000000200 */
[----:B------:R-:W-:Y:S04]  /*2310*/  STSM.16.M88.4 [R3], R64 ;  /* 0x0000004003007844 */ /* 0x000fe80000000200 */
[----:B------:R-:W-:Y:S04]  /*2320*/  STSM.16.M88.4 [R3+0x2000], R32 ;  /* 0x0020002003007844 */ /* 0x000fe80000000200 */
[----:B------:R-:W-:Y:S04]  /*2330*/  STSM.16.M88.4 [R4], R72 ;  /* 0x0000004804007844 */ /* 0x000fe80000000200 */
[----:B------:R-:W-:Y:S04]  /*2340*/  STSM.16.M88.4 [R4+0x2000], R40 ;  /* 0x0020002804007844 */ /* 0x000fe80000000200 */
[----:B------:R-:W-:Y:S04]  /*2350*/  STSM.16.M88.4 [R0], R80 ;  /* 0x0000005000007844 */ /* 0x000fe80000000200 */
[----:B------:R-:W-:Y:S01]  /*2360*/  STSM.16.M88.4 [R0+0x2000], R48 ;  /* 0x0020003000007844 */ /* 0x000fe20000000200 */
[----:B------:R1:W-:Y:S06]  /*2370*/  MEMBAR.ALL.CTA ;  /* 0x0000000000007992 */ /* 0x0003ec0000008000 */
[----:B-1----:R-:W1:Y:S02]  /*2380*/  FENCE.VIEW.ASYNC.S ;  /* 0x00000000000073c6 */ /* 0x002e640000000000 */
[----:B-1----:R-:W-:Y:S06]  /*2390*/  BAR.SYNC.DEFER_BLOCKING 0x0 ;  /* 0x0000000000007b1d */ /* 0x002fec0000010000 */
[----:B------:R1:W-:Y:S01]  /*23a0*/  @UP1 UTMASTG.2D [UR36], [UR8] ;  /* 0x00000024080013b5 */ /* 0x0003e20008008000 */
[----:B------:R0:W-:Y:S01]  /*23b0*/  UTMACMDFLUSH ;  /* 0x00000000000079b7 */ /* 0x0001e20000000000 */
[----:B------:R-:W-:-:S04]  /*23c0*/  DEPBAR.LE SB0, 0x0 ;  /* 0x000080000000791a */ /* 0x000fc80000000000 */
[----:B------:R-:W-:Y:S06]  /*23d0*/  BAR.SYNC.DEFER_BLOCKING 0x0 ;  /* 0x0000000000007b1d */ /* 0x000fec0000010000 */
[----:B-1----:R-:W-:Y:S05]  /*23e0*/  EXIT ;  /* 0x000000000000794d */ /* 0x002fea0003800000 */
.L_x_48:
[----:B------:R-:W1:Y:S02]  /*23f0*/  SYNCS.PHASECHK.TRANS64.TRYWAIT P0, [UR22+0x30000], R3 ;  /* 0x03000003ff0075a7 */ /* 0x000e640008000156 */
[----:B-1----:R-:W-:Y:S05]  /*2400*/  @!P0 BRA `(.L_x_48) ;  /* 0xfffffffc00f88947 */ /* 0x002fea000383ffff */
[----:B------:R-:W-:Y:S05]  /*2410*/  BRA `(.L_x_50) ;  /* 0xfffffff400c47947 */ /* 0x000fea000383ffff */
.L_x_51:
[----:B------:R-:W-:-:S00]  /*2420*/  BRA `(.L_x_51) ;  /* 0xfffffffc00fc7947 */ /* 0x000fc0000383ffff */
[----:B------:R-:W-:-:S00]  /*2430*/  NOP ;  /* 0x0000000000007918 */ /* 0x000fc00000000000 */
        /* <DEDUP_REMOVED lines=12> */
.L_x_52:


//--------------------- .nv.shared.gluon_wgmma    --------------------------
	.section	.nv.shared.gluon_wgmma,"aw",@nobits
	.sectionflags	@""
	.align	16
	.zero		1024


//--------------------- .nv.shared.reserved.0     --------------------------
	.section	.nv.shared.reserved.0,"aw",@nobits
	.weak		__nv_reservedSMEM_offset_0_alias
	.size		__nv_reservedSMEM_offset_0_alias, 0, 0
	.other		__nv_reservedSMEM_offset_0_alias,@"STO_CUDA_RESERVED_SHARED STV_DEFAULT"
__nv_reservedSMEM_offset_0_alias:
	.zero		0


//--------------------- .nv.constant0.gluon_wgmma --------------------------
	.section	.nv.constant0.gluon_wgmma,"a",@progbits
	.sectionflags	@""
	.align	4
.nv.constant0.gluon_wgmma:
	.zero		608


//--------------------- SYMBOLS --------------------------

	.type		.nv.reservedSmem.offset0,@object
	.size		.nv.reservedSmem.offset0,0x4
